//
// Generated by NVIDIA NVVM Compiler
//
// Compiler Build ID: CL-36424714
// Cuda compilation tools, release 13.0, V13.0.88
// Based on NVVM 20.0.0
//

.version 9.0
.target sm_100
.address_size 64

	// .globl	_Z12repeatStringPci
.const .align 1 .b8 d_inputString[10000];
.global .align 1 .b8 d_key[10];
.global .align 1 .b8 d_key_calculated[1024];

.visible .entry _Z12repeatStringPci(
	.param .u64 .ptr .align 1 _Z12repeatStringPci_param_0,
	.param .u32 _Z12repeatStringPci_param_1
)
{
	.reg .pred 	%p<10>;
	.reg .b16 	%rs<16>;
	.reg .b32 	%r<30>;
	.reg .b64 	%rd<26>;

	ld.param.u64 	%rd5, [_Z12repeatStringPci_param_0];
	ld.param.u32 	%r15, [_Z12repeatStringPci_param_1];
	cvta.to.global.u64 	%rd1, %rd5;
	mov.u32 	%r16, %ctaid.x;
	mov.u32 	%r17, %ntid.x;
	mov.u32 	%r18, %tid.x;
	mad.lo.s32 	%r19, %r16, %r17, %r18;
	mul.lo.s32 	%r1, %r15, %r19;
	setp.lt.s32 	%p1, %r15, 1;
	@%p1 bra 	$L__BB0_12;
	and.b32  	%r2, %r15, 7;
	setp.lt.u32 	%p2, %r15, 8;
	mov.b32 	%r28, 0;
	@%p2 bra 	$L__BB0_4;
	and.b32  	%r28, %r15, 2147483640;
	neg.s32 	%r26, %r28;
	mov.u64 	%rd7, d_inputString;
	add.s64 	%rd25, %rd7, 3;
	add.s64 	%rd2, %rd1, 3;
	mov.u32 	%r25, %r1;
$L__BB0_3:
	.pragma "nounroll";
	cvt.s64.s32 	%rd8, %r25;
	add.s64 	%rd9, %rd2, %rd8;
	ld.const.u8 	%rs1, [%rd25+-3];
	st.global.u8 	[%rd9+-3], %rs1;
	ld.const.u8 	%rs2, [%rd25+-2];
	st.global.u8 	[%rd9+-2], %rs2;
	ld.const.u8 	%rs3, [%rd25+-1];
	st.global.u8 	[%rd9+-1], %rs3;
	ld.const.u8 	%rs4, [%rd25];
	st.global.u8 	[%rd9], %rs4;
	ld.const.u8 	%rs5, [%rd25+1];
	st.global.u8 	[%rd9+1], %rs5;
	ld.const.u8 	%rs6, [%rd25+2];
	st.global.u8 	[%rd9+2], %rs6;
	ld.const.u8 	%rs7, [%rd25+3];
	st.global.u8 	[%rd9+3], %rs7;
	ld.const.u8 	%rs8, [%rd25+4];
	st.global.u8 	[%rd9+4], %rs8;
	add.s32 	%r26, %r26, 8;
	add.s64 	%rd25, %rd25, 8;
	add.s32 	%r25, %r25, 8;
	setp.ne.s32 	%p3, %r26, 0;
	@%p3 bra 	$L__BB0_3;
$L__BB0_4:
	setp.eq.s32 	%p4, %r2, 0;
	@%p4 bra 	$L__BB0_12;
	and.b32  	%r10, %r15, 3;
	setp.lt.u32 	%p5, %r2, 4;
	@%p5 bra 	$L__BB0_7;
	cvt.u64.u32 	%rd10, %r28;
	mov.u64 	%rd11, d_inputString;
	add.s64 	%rd12, %rd11, %rd10;
	ld.const.u8 	%rs9, [%rd12];
	add.s32 	%r21, %r28, %r1;
	cvt.s64.s32 	%rd13, %r21;
	add.s64 	%rd14, %rd1, %rd13;
	st.global.u8 	[%rd14], %rs9;
	ld.const.u8 	%rs10, [%rd12+1];
	st.global.u8 	[%rd14+1], %rs10;
	ld.const.u8 	%rs11, [%rd12+2];
	st.global.u8 	[%rd14+2], %rs11;
	ld.const.u8 	%rs12, [%rd12+3];
	st.global.u8 	[%rd14+3], %rs12;
	add.s32 	%r28, %r28, 4;
$L__BB0_7:
	setp.eq.s32 	%p6, %r10, 0;
	@%p6 bra 	$L__BB0_12;
	setp.eq.s32 	%p7, %r10, 1;
	@%p7 bra 	$L__BB0_10;
	cvt.u64.u32 	%rd15, %r28;
	mov.u64 	%rd16, d_inputString;
	add.s64 	%rd17, %rd16, %rd15;
	ld.const.u8 	%rs13, [%rd17];
	add.s32 	%r22, %r28, %r1;
	cvt.s64.s32 	%rd18, %r22;
	add.s64 	%rd19, %rd1, %rd18;
	st.global.u8 	[%rd19], %rs13;
	ld.const.u8 	%rs14, [%rd17+1];
	st.global.u8 	[%rd19+1], %rs14;
	add.s32 	%r28, %r28, 2;
$L__BB0_10:
	and.b32  	%r23, %r15, 1;
	setp.eq.b32 	%p8, %r23, 1;
	not.pred 	%p9, %p8;
	@%p9 bra 	$L__BB0_12;
	cvt.u64.u32 	%rd20, %r28;
	mov.u64 	%rd21, d_inputString;
	add.s64 	%rd22, %rd21, %rd20;
	ld.const.u8 	%rs15, [%rd22];
	add.s32 	%r24, %r28, %r1;
	cvt.s64.s32 	%rd23, %r24;
	add.s64 	%rd24, %rd1, %rd23;
	st.global.u8 	[%rd24], %rs15;
$L__BB0_12:
	ret;

}
	// .globl	_Z20vignere_encrypt_cudaPKcPcii
.visible .entry _Z20vignere_encrypt_cudaPKcPcii(
	.param .u64 .ptr .align 1 _Z20vignere_encrypt_cudaPKcPcii_param_0,
	.param .u64 .ptr .align 1 _Z20vignere_encrypt_cudaPKcPcii_param_1,
	.param .u32 _Z20vignere_encrypt_cudaPKcPcii_param_2,
	.param .u32 _Z20vignere_encrypt_cudaPKcPcii_param_3
)
{
	.reg .pred 	%p<3>;
	.reg .b16 	%rs<13>;
	.reg .b32 	%r<12>;
	.reg .b64 	%rd<14>;

	ld.param.u64 	%rd2, [_Z20vignere_encrypt_cudaPKcPcii_param_0];
	ld.param.u64 	%rd3, [_Z20vignere_encrypt_cudaPKcPcii_param_1];
	ld.param.u32 	%r3, [_Z20vignere_encrypt_cudaPKcPcii_param_2];
	ld.param.u32 	%r2, [_Z20vignere_encrypt_cudaPKcPcii_param_3];
	cvta.to.global.u64 	%rd1, %rd3;
	mov.u32 	%r4, %tid.x;
	mov.u32 	%r5, %ctaid.x;
	mov.u32 	%r6, %ntid.x;
	mad.lo.s32 	%r1, %r5, %r6, %r4;
	setp.ge.s32 	%p1, %r1, %r3;
	@%p1 bra 	$L__BB1_4;
	cvta.to.global.u64 	%rd4, %rd2;
	cvt.s64.s32 	%rd5, %r1;
	add.s64 	%rd6, %rd4, %rd5;
	ld.global.u8 	%rs1, [%rd6];
	add.s16 	%rs2, %rs1, -91;
	and.b16  	%rs3, %rs2, 255;
	setp.lt.u16 	%p2, %rs3, 230;
	@%p2 bra 	$L__BB1_3;
	rem.s32 	%r7, %r1, %r2;
	cvt.s64.s32 	%rd8, %r7;
	mov.u64 	%rd9, d_key;
	add.s64 	%rd10, %rd9, %rd8;
	ld.global.s8 	%r8, [%rd10];
	cvt.u32.u16 	%r9, %rs1;
	and.b32  	%r10, %r9, 255;
	add.s32 	%r11, %r8, %r10;
	cvt.u16.u32 	%rs4, %r11;
	add.s16 	%rs5, %rs4, -130;
	mul.hi.s16 	%rs6, %rs5, 20165;
	shr.u16 	%rs7, %rs6, 15;
	shr.u16 	%rs8, %rs6, 3;
	add.s16 	%rs9, %rs8, %rs7;
	mul.lo.s16 	%rs10, %rs9, 26;
	sub.s16 	%rs11, %rs5, %rs10;
	add.s16 	%rs12, %rs11, 65;
	add.s64 	%rd11, %rd1, %rd5;
	st.global.u8 	[%rd11], %rs12;
	bra.uni 	$L__BB1_4;
$L__BB1_3:
	add.s64 	%rd13, %rd1, %rd5;
	st.global.u8 	[%rd13], %rs1;
$L__BB1_4:
	ret;

}
	// .globl	_Z21crack_vigenere_kernelPKciiPc
.visible .entry _Z21crack_vigenere_kernelPKciiPc(
	.param .u64 .ptr .align 1 _Z21crack_vigenere_kernelPKciiPc_param_0,
	.param .u32 _Z21crack_vigenere_kernelPKciiPc_param_1,
	.param .u32 _Z21crack_vigenere_kernelPKciiPc_param_2,
	.param .u64 .ptr .align 1 _Z21crack_vigenere_kernelPKciiPc_param_3
)
{
	.local .align 8 .b8 	__local_depot2[104];
	.reg .b64 	%SP;
	.reg .b64 	%SPL;
	.reg .pred 	%p<31>;
	.reg .b16 	%rs<30>;
	.reg .b32 	%r<118>;
	.reg .b64 	%rd<13>;

	mov.u64 	%SPL, __local_depot2;
	ld.param.u64 	%rd3, [_Z21crack_vigenere_kernelPKciiPc_param_0];
	ld.param.u32 	%r56, [_Z21crack_vigenere_kernelPKciiPc_param_1];
	ld.param.u32 	%r57, [_Z21crack_vigenere_kernelPKciiPc_param_2];
	ld.param.u64 	%rd4, [_Z21crack_vigenere_kernelPKciiPc_param_3];
	add.u64 	%rd1, %SPL, 0;
	mov.u32 	%r58, %ctaid.x;
	mov.u32 	%r59, %ntid.x;
	mov.u32 	%r60, %tid.x;
	mad.lo.s32 	%r1, %r58, %r59, %r60;
	setp.ge.s32 	%p1, %r1, %r57;
	@%p1 bra 	$L__BB2_8;
	mov.b32 	%r92, 0;
	st.local.v2.u32 	[%rd1], {%r92, %r92};
	st.local.v2.u32 	[%rd1+8], {%r92, %r92};
	st.local.v2.u32 	[%rd1+16], {%r92, %r92};
	st.local.v2.u32 	[%rd1+24], {%r92, %r92};
	st.local.v2.u32 	[%rd1+32], {%r92, %r92};
	st.local.v2.u32 	[%rd1+40], {%r92, %r92};
	st.local.v2.u32 	[%rd1+48], {%r92, %r92};
	st.local.v2.u32 	[%rd1+56], {%r92, %r92};
	st.local.v2.u32 	[%rd1+64], {%r92, %r92};
	st.local.v2.u32 	[%rd1+72], {%r92, %r92};
	st.local.v2.u32 	[%rd1+80], {%r92, %r92};
	st.local.v2.u32 	[%rd1+88], {%r92, %r92};
	st.local.v2.u32 	[%rd1+96], {%r92, %r92};
	setp.ge.s32 	%p2, %r1, %r56;
	mov.u32 	%r93, %r92;
	mov.u32 	%r94, %r92;
	mov.u32 	%r95, %r92;
	mov.u32 	%r96, %r92;
	mov.u32 	%r97, %r92;
	mov.u32 	%r98, %r92;
	mov.u32 	%r99, %r92;
	mov.u32 	%r100, %r92;
	mov.u32 	%r101, %r92;
	mov.u32 	%r102, %r92;
	mov.u32 	%r103, %r92;
	mov.u32 	%r104, %r92;
	mov.u32 	%r105, %r92;
	mov.u32 	%r106, %r92;
	mov.u32 	%r107, %r92;
	mov.u32 	%r108, %r92;
	mov.u32 	%r109, %r92;
	mov.u32 	%r110, %r92;
	mov.u32 	%r111, %r92;
	mov.u32 	%r112, %r92;
	mov.u32 	%r113, %r92;
	mov.u32 	%r114, %r92;
	mov.u32 	%r115, %r92;
	mov.u32 	%r116, %r92;
	mov.u32 	%r117, %r92;
	@%p2 bra 	$L__BB2_7;
	cvta.to.global.u64 	%rd2, %rd3;
	mov.u32 	%r91, %r1;
$L__BB2_3:
	cvt.s64.s32 	%rd6, %r91;
	add.s64 	%rd7, %rd2, %rd6;
	ld.global.u8 	%rs1, [%rd7];
	add.s16 	%rs2, %rs1, -91;
	and.b16  	%rs3, %rs2, 255;
	setp.lt.u16 	%p3, %rs3, 230;
	@%p3 bra 	$L__BB2_5;
	cvt.u32.u16 	%r62, %rs1;
	and.b32  	%r63, %r62, 255;
	mul.wide.u32 	%rd8, %r63, 4;
	add.s64 	%rd9, %rd1, %rd8;
	ld.local.u32 	%r64, [%rd9+-260];
	add.s32 	%r65, %r64, 1;
	st.local.u32 	[%rd9+-260], %r65;
$L__BB2_5:
	add.s32 	%r91, %r91, %r57;
	setp.lt.s32 	%p4, %r91, %r56;
	@%p4 bra 	$L__BB2_3;
	ld.local.v2.u32 	{%r117, %r116}, [%rd1];
	ld.local.v2.u32 	{%r115, %r114}, [%rd1+8];
	ld.local.v2.u32 	{%r113, %r112}, [%rd1+16];
	ld.local.v2.u32 	{%r111, %r110}, [%rd1+24];
	ld.local.v2.u32 	{%r109, %r108}, [%rd1+32];
	ld.local.v2.u32 	{%r107, %r106}, [%rd1+40];
	ld.local.v2.u32 	{%r105, %r104}, [%rd1+48];
	ld.local.v2.u32 	{%r103, %r102}, [%rd1+56];
	ld.local.v2.u32 	{%r101, %r100}, [%rd1+64];
	ld.local.v2.u32 	{%r99, %r98}, [%rd1+72];
	ld.local.v2.u32 	{%r97, %r96}, [%rd1+80];
	ld.local.v2.u32 	{%r95, %r94}, [%rd1+88];
	ld.local.v2.u32 	{%r93, %r92}, [%rd1+96];
$L__BB2_7:
	setp.gt.s32 	%p5, %r117, 0;
	max.s32 	%r66, %r117, 0;
	setp.gt.s32 	%p6, %r116, %r66;
	max.s32 	%r67, %r116, %r66;
	setp.gt.s32 	%p7, %r115, %r67;
	max.s32 	%r68, %r115, %r67;
	setp.gt.s32 	%p8, %r114, %r68;
	max.s32 	%r69, %r114, %r68;
	setp.gt.s32 	%p9, %r113, %r69;
	max.s32 	%r70, %r113, %r69;
	setp.gt.s32 	%p10, %r112, %r70;
	max.s32 	%r71, %r112, %r70;
	setp.gt.s32 	%p11, %r111, %r71;
	max.s32 	%r72, %r111, %r71;
	setp.gt.s32 	%p12, %r110, %r72;
	max.s32 	%r73, %r110, %r72;
	setp.gt.s32 	%p13, %r109, %r73;
	max.s32 	%r74, %r109, %r73;
	setp.gt.s32 	%p14, %r108, %r74;
	max.s32 	%r75, %r108, %r74;
	setp.gt.s32 	%p15, %r107, %r75;
	max.s32 	%r76, %r107, %r75;
	setp.gt.s32 	%p16, %r106, %r76;
	max.s32 	%r77, %r106, %r76;
	setp.gt.s32 	%p17, %r105, %r77;
	max.s32 	%r78, %r105, %r77;
	setp.gt.s32 	%p18, %r104, %r78;
	max.s32 	%r79, %r104, %r78;
	setp.gt.s32 	%p19, %r103, %r79;
	max.s32 	%r80, %r103, %r79;
	setp.gt.s32 	%p20, %r102, %r80;
	max.s32 	%r81, %r102, %r80;
	setp.gt.s32 	%p21, %r101, %r81;
	max.s32 	%r82, %r101, %r81;
	setp.gt.s32 	%p22, %r100, %r82;
	max.s32 	%r83, %r100, %r82;
	setp.gt.s32 	%p23, %r99, %r83;
	max.s32 	%r84, %r99, %r83;
	setp.gt.s32 	%p24, %r98, %r84;
	max.s32 	%r85, %r98, %r84;
	setp.gt.s32 	%p25, %r97, %r85;
	max.s32 	%r86, %r97, %r85;
	setp.gt.s32 	%p26, %r96, %r86;
	max.s32 	%r87, %r96, %r86;
	setp.gt.s32 	%p27, %r95, %r87;
	max.s32 	%r88, %r95, %r87;
	setp.gt.s32 	%p28, %r94, %r88;
	max.s32 	%r89, %r94, %r88;
	setp.gt.s32 	%p29, %r93, %r89;
	max.s32 	%r90, %r93, %r89;
	setp.gt.s32 	%p30, %r92, %r90;
	selp.b16 	%rs4, 87, 48, %p5;
	selp.b16 	%rs5, 88, %rs4, %p6;
	selp.b16 	%rs6, 89, %rs5, %p7;
	selp.b16 	%rs7, 90, %rs6, %p8;
	selp.b16 	%rs8, 65, %rs7, %p9;
	selp.b16 	%rs9, 66, %rs8, %p10;
	selp.b16 	%rs10, 67, %rs9, %p11;
	selp.b16 	%rs11, 68, %rs10, %p12;
	selp.b16 	%rs12, 69, %rs11, %p13;
	selp.b16 	%rs13, 70, %rs12, %p14;
	selp.b16 	%rs14, 71, %rs13, %p15;
	selp.b16 	%rs15, 72, %rs14, %p16;
	selp.b16 	%rs16, 73, %rs15, %p17;
	selp.b16 	%rs17, 74, %rs16, %p18;
	selp.b16 	%rs18, 75, %rs17, %p19;
	selp.b16 	%rs19, 76, %rs18, %p20;
	selp.b16 	%rs20, 77, %rs19, %p21;
	selp.b16 	%rs21, 78, %rs20, %p22;
	selp.b16 	%rs22, 79, %rs21, %p23;
	selp.b16 	%rs23, 80, %rs22, %p24;
	selp.b16 	%rs24, 81, %rs23, %p25;
	selp.b16 	%rs25, 82, %rs24, %p26;
	selp.b16 	%rs26, 83, %rs25, %p27;
	selp.b16 	%rs27, 84, %rs26, %p28;
	selp.b16 	%rs28, 85, %rs27, %p29;
	selp.b16 	%rs29, 86, %rs28, %p30;
	cvt.s64.s32 	%rd10, %r1;
	cvta.to.global.u64 	%rd11, %rd4;
	add.s64 	%rd12, %rd11, %rd10;
	st.global.u8 	[%rd12], %rs29;
$L__BB2_8:
	ret;

}
	// .globl	_Z20vignere_decrypt_cudaPKcPcii
.visible .entry _Z20vignere_decrypt_cudaPKcPcii(
	.param .u64 .ptr .align 1 _Z20vignere_decrypt_cudaPKcPcii_param_0,
	.param .u64 .ptr .align 1 _Z20vignere_decrypt_cudaPKcPcii_param_1,
	.param .u32 _Z20vignere_decrypt_cudaPKcPcii_param_2,
	.param .u32 _Z20vignere_decrypt_cudaPKcPcii_param_3
)
{
	.reg .pred 	%p<3>;
	.reg .b16 	%rs<13>;
	.reg .b32 	%r<12>;
	.reg .b64 	%rd<14>;

	ld.param.u64 	%rd2, [_Z20vignere_decrypt_cudaPKcPcii_param_0];
	ld.param.u64 	%rd3, [_Z20vignere_decrypt_cudaPKcPcii_param_1];
	ld.param.u32 	%r3, [_Z20vignere_decrypt_cudaPKcPcii_param_2];
	ld.param.u32 	%r2, [_Z20vignere_decrypt_cudaPKcPcii_param_3];
	cvta.to.global.u64 	%rd1, %rd3;
	mov.u32 	%r4, %tid.x;
	mov.u32 	%r5, %ctaid.x;
	mov.u32 	%r6, %ntid.x;
	mad.lo.s32 	%r1, %r5, %r6, %r4;
	setp.ge.s32 	%p1, %r1, %r3;
	@%p1 bra 	$L__BB3_4;
	cvta.to.global.u64 	%rd4, %rd2;
	cvt.s64.s32 	%rd5, %r1;
	add.s64 	%rd6, %rd4, %rd5;
	ld.global.u8 	%rs1, [%rd6];
	add.s16 	%rs2, %rs1, -91;
	and.b16  	%rs3, %rs2, 255;
	setp.lt.u16 	%p2, %rs3, 230;
	@%p2 bra 	$L__BB3_3;
	rem.s32 	%r7, %r1, %r2;
	cvt.s64.s32 	%rd8, %r7;
	mov.u64 	%rd9, d_key;
	add.s64 	%rd10, %rd9, %rd8;
	ld.global.s8 	%r8, [%rd10];
	cvt.u32.u16 	%r9, %rs1;
	and.b32  	%r10, %r9, 255;
	sub.s32 	%r11, %r10, %r8;
	cvt.u16.u32 	%rs4, %r11;
	add.s16 	%rs5, %rs4, 26;
	mul.hi.s16 	%rs6, %rs5, 20165;
	shr.u16 	%rs7, %rs6, 15;
	shr.u16 	%rs8, %rs6, 3;
	add.s16 	%rs9, %rs8, %rs7;
	mul.lo.s16 	%rs10, %rs9, 26;
	sub.s16 	%rs11, %rs5, %rs10;
	add.s16 	%rs12, %rs11, 65;
	add.s64 	%rd11, %rd1, %rd5;
	st.global.u8 	[%rd11], %rs12;
	bra.uni 	$L__BB3_4;
$L__BB3_3:
	add.s64 	%rd13, %rd1, %rd5;
	st.global.u8 	[%rd13], %rs1;
$L__BB3_4:
	ret;

}
	// .globl	_Z17calculate_matchesPKciPi
.visible .entry _Z17calculate_matchesPKciPi(
	.param .u64 .ptr .align 1 _Z17calculate_matchesPKciPi_param_0,
	.param .u32 _Z17calculate_matchesPKciPi_param_1,
	.param .u64 .ptr .align 1 _Z17calculate_matchesPKciPi_param_2
)
{
	.reg .pred 	%p<26>;
	.reg .b16 	%rs<31>;
	.reg .b32 	%r<104>;
	.reg .b64 	%rd<45>;

	ld.param.u64 	%rd3, [_Z17calculate_matchesPKciPi_param_0];
	ld.param.u32 	%r25, [_Z17calculate_matchesPKciPi_param_1];
	ld.param.u64 	%rd2, [_Z17calculate_matchesPKciPi_param_2];
	cvta.to.global.u64 	%rd1, %rd3;
	mov.u32 	%r26, %ctaid.x;
	mov.u32 	%r27, %ntid.x;
	mov.u32 	%r28, %tid.x;
	mad.lo.s32 	%r1, %r26, %r27, %r28;
	setp.le.s32 	%p1, %r25, %r1;
	@%p1 bra 	$L__BB4_14;
	setp.lt.s32 	%p2, %r25, 1;
	mov.b32 	%r103, 0;
	@%p2 bra 	$L__BB4_13;
	sub.s32 	%r2, %r25, %r1;
	and.b32  	%r3, %r25, 7;
	setp.lt.u32 	%p3, %r25, 8;
	mov.b32 	%r98, 0;
	mov.u32 	%r103, %r98;
	@%p3 bra 	$L__BB4_5;
	and.b32  	%r98, %r25, 2147483640;
	mov.b32 	%r92, 0;
	mov.u32 	%r103, %r92;
$L__BB4_4:
	.pragma "nounroll";
	cvt.u64.u32 	%rd4, %r92;
	add.s64 	%rd5, %rd1, %rd4;
	ld.global.u8 	%rs1, [%rd5];
	add.s32 	%r33, %r2, %r92;
	rem.s32 	%r34, %r33, %r25;
	cvt.s64.s32 	%rd6, %r34;
	add.s64 	%rd7, %rd1, %rd6;
	ld.global.u8 	%rs2, [%rd7];
	setp.eq.s16 	%p4, %rs1, %rs2;
	selp.u32 	%r35, 1, 0, %p4;
	add.s32 	%r36, %r103, %r35;
	ld.global.u8 	%rs3, [%rd5+1];
	add.s32 	%r37, %r33, 1;
	rem.s32 	%r38, %r37, %r25;
	cvt.s64.s32 	%rd8, %r38;
	add.s64 	%rd9, %rd1, %rd8;
	ld.global.u8 	%rs4, [%rd9];
	setp.eq.s16 	%p5, %rs3, %rs4;
	selp.u32 	%r39, 1, 0, %p5;
	add.s32 	%r40, %r36, %r39;
	ld.global.u8 	%rs5, [%rd5+2];
	add.s32 	%r41, %r33, 2;
	rem.s32 	%r42, %r41, %r25;
	cvt.s64.s32 	%rd10, %r42;
	add.s64 	%rd11, %rd1, %rd10;
	ld.global.u8 	%rs6, [%rd11];
	setp.eq.s16 	%p6, %rs5, %rs6;
	selp.u32 	%r43, 1, 0, %p6;
	add.s32 	%r44, %r40, %r43;
	ld.global.u8 	%rs7, [%rd5+3];
	add.s32 	%r45, %r33, 3;
	rem.s32 	%r46, %r45, %r25;
	cvt.s64.s32 	%rd12, %r46;
	add.s64 	%rd13, %rd1, %rd12;
	ld.global.u8 	%rs8, [%rd13];
	setp.eq.s16 	%p7, %rs7, %rs8;
	selp.u32 	%r47, 1, 0, %p7;
	add.s32 	%r48, %r44, %r47;
	ld.global.u8 	%rs9, [%rd5+4];
	add.s32 	%r49, %r33, 4;
	rem.s32 	%r50, %r49, %r25;
	cvt.s64.s32 	%rd14, %r50;
	add.s64 	%rd15, %rd1, %rd14;
	ld.global.u8 	%rs10, [%rd15];
	setp.eq.s16 	%p8, %rs9, %rs10;
	selp.u32 	%r51, 1, 0, %p8;
	add.s32 	%r52, %r48, %r51;
	ld.global.u8 	%rs11, [%rd5+5];
	add.s32 	%r53, %r33, 5;
	rem.s32 	%r54, %r53, %r25;
	cvt.s64.s32 	%rd16, %r54;
	add.s64 	%rd17, %rd1, %rd16;
	ld.global.u8 	%rs12, [%rd17];
	setp.eq.s16 	%p9, %rs11, %rs12;
	selp.u32 	%r55, 1, 0, %p9;
	add.s32 	%r56, %r52, %r55;
	ld.global.u8 	%rs13, [%rd5+6];
	add.s32 	%r57, %r33, 6;
	rem.s32 	%r58, %r57, %r25;
	cvt.s64.s32 	%rd18, %r58;
	add.s64 	%rd19, %rd1, %rd18;
	ld.global.u8 	%rs14, [%rd19];
	setp.eq.s16 	%p10, %rs13, %rs14;
	selp.u32 	%r59, 1, 0, %p10;
	add.s32 	%r60, %r56, %r59;
	ld.global.u8 	%rs15, [%rd5+7];
	add.s32 	%r61, %r33, 7;
	rem.s32 	%r62, %r61, %r25;
	cvt.s64.s32 	%rd20, %r62;
	add.s64 	%rd21, %rd1, %rd20;
	ld.global.u8 	%rs16, [%rd21];
	setp.eq.s16 	%p11, %rs15, %rs16;
	selp.u32 	%r63, 1, 0, %p11;
	add.s32 	%r103, %r60, %r63;
	add.s32 	%r92, %r92, 8;
	setp.ne.s32 	%p12, %r92, %r98;
	@%p12 bra 	$L__BB4_4;
$L__BB4_5:
	setp.eq.s32 	%p13, %r3, 0;
	@%p13 bra 	$L__BB4_13;
	and.b32  	%r12, %r25, 3;
	setp.lt.u32 	%p14, %r3, 4;
	@%p14 bra 	$L__BB4_8;
	cvt.u64.u32 	%rd22, %r98;
	add.s64 	%rd23, %rd1, %rd22;
	ld.global.u8 	%rs17, [%rd23];
	add.s32 	%r65, %r2, %r98;
	rem.s32 	%r66, %r65, %r25;
	cvt.s64.s32 	%rd24, %r66;
	add.s64 	%rd25, %rd1, %rd24;
	ld.global.u8 	%rs18, [%rd25];
	setp.eq.s16 	%p15, %rs17, %rs18;
	selp.u32 	%r67, 1, 0, %p15;
	add.s32 	%r68, %r103, %r67;
	ld.global.u8 	%rs19, [%rd23+1];
	add.s32 	%r69, %r65, 1;
	rem.s32 	%r70, %r69, %r25;
	cvt.s64.s32 	%rd26, %r70;
	add.s64 	%rd27, %rd1, %rd26;
	ld.global.u8 	%rs20, [%rd27];
	setp.eq.s16 	%p16, %rs19, %rs20;
	selp.u32 	%r71, 1, 0, %p16;
	add.s32 	%r72, %r68, %r71;
	ld.global.u8 	%rs21, [%rd23+2];
	add.s32 	%r73, %r65, 2;
	rem.s32 	%r74, %r73, %r25;
	cvt.s64.s32 	%rd28, %r74;
	add.s64 	%rd29, %rd1, %rd28;
	ld.global.u8 	%rs22, [%rd29];
	setp.eq.s16 	%p17, %rs21, %rs22;
	selp.u32 	%r75, 1, 0, %p17;
	add.s32 	%r76, %r72, %r75;
	ld.global.u8 	%rs23, [%rd23+3];
	add.s32 	%r77, %r65, 3;
	rem.s32 	%r78, %r77, %r25;
	cvt.s64.s32 	%rd30, %r78;
	add.s64 	%rd31, %rd1, %rd30;
	ld.global.u8 	%rs24, [%rd31];
	setp.eq.s16 	%p18, %rs23, %rs24;
	selp.u32 	%r79, 1, 0, %p18;
	add.s32 	%r103, %r76, %r79;
	add.s32 	%r98, %r98, 4;
$L__BB4_8:
	setp.eq.s32 	%p19, %r12, 0;
	@%p19 bra 	$L__BB4_13;
	setp.eq.s32 	%p20, %r12, 1;
	@%p20 bra 	$L__BB4_11;
	cvt.u64.u32 	%rd32, %r98;
	add.s64 	%rd33, %rd1, %rd32;
	ld.global.u8 	%rs25, [%rd33];
	add.s32 	%r81, %r2, %r98;
	rem.s32 	%r82, %r81, %r25;
	cvt.s64.s32 	%rd34, %r82;
	add.s64 	%rd35, %rd1, %rd34;
	ld.global.u8 	%rs26, [%rd35];
	setp.eq.s16 	%p21, %rs25, %rs26;
	selp.u32 	%r83, 1, 0, %p21;
	add.s32 	%r84, %r103, %r83;
	ld.global.u8 	%rs27, [%rd33+1];
	add.s32 	%r85, %r81, 1;
	rem.s32 	%r86, %r85, %r25;
	cvt.s64.s32 	%rd36, %r86;
	add.s64 	%rd37, %rd1, %rd36;
	ld.global.u8 	%rs28, [%rd37];
	setp.eq.s16 	%p22, %rs27, %rs28;
	selp.u32 	%r87, 1, 0, %p22;
	add.s32 	%r103, %r84, %r87;
	add.s32 	%r98, %r98, 2;
$L__BB4_11:
	and.b32  	%r88, %r25, 1;
	setp.eq.b32 	%p23, %r88, 1;
	not.pred 	%p24, %p23;
	@%p24 bra 	$L__BB4_13;
	cvt.u64.u32 	%rd38, %r98;
	add.s64 	%rd39, %rd1, %rd38;
	ld.global.u8 	%rs29, [%rd39];
	add.s32 	%r89, %r2, %r98;
	rem.s32 	%r90, %r89, %r25;
	cvt.s64.s32 	%rd40, %r90;
	add.s64 	%rd41, %rd1, %rd40;
	ld.global.u8 	%rs30, [%rd41];
	setp.eq.s16 	%p25, %rs29, %rs30;
	selp.u32 	%r91, 1, 0, %p25;
	add.s32 	%r103, %r103, %r91;
$L__BB4_13:
	cvta.to.global.u64 	%rd42, %rd2;
	mul.wide.s32 	%rd43, %r1, 4;
	add.s64 	%rd44, %rd42, %rd43;
	st.global.u32 	[%rd44], %r103;
$L__BB4_14:
	ret;

}


// ===== COMPILED SASS (sm_100) =====

	.target	sm_100

	.elftype	@"ET_EXEC"


//--------------------- .note.nv.tkinfo           --------------------------
	.section	.note.nv.tkinfo,"",@"SHT_NOTE"
	.sectionflags	@"SHF_NOTE_NV_TKINFO"
	.tkinfo
        /*0018*/ 	.word	0x00000002
        /*0030*/ 	.string	""
        /*0030*/ 	.string	"ptxas"
        /*0030*/ 	.string	"Cuda compilation tools, release 13.0, V13.0.88"
        /*0030*/ 	.string	"Build cuda_13.0.r13.0/compiler.36424714_0"
        /*0030*/ 	.string	"-arch sm_100 -m 64 "



//--------------------- .note.nv.cuinfo           --------------------------
	.section	.note.nv.cuinfo,"",@"SHT_NOTE"
	.sectionflags	@"SHF_NOTE_NV_CUINFO"
        /*0018*/ 	.short	0x0002
        /*001a*/ 	.short	0x0064
        /*001c*/ 	.short	0x0082
	.zero		2


//--------------------- .nv.info                  --------------------------
	.section	.nv.info,"",@"SHT_CUDA_INFO"
	.align	4


	//----- nvinfo : EIATTR_REGCOUNT
	.align		4
        /*0000*/ 	.byte	0x04, 0x2f
        /*0002*/ 	.short	(.L_4 - .L_3)
	.align		4
.L_3:
        /*0004*/ 	.word	index@(_Z12repeatStringPci)
        /*0008*/ 	.word	0x0000001c


	//----- nvinfo : EIATTR_FRAME_SIZE
	.align		4
.L_4:
        /*000c*/ 	.byte	0x04, 0x11
        /*000e*/ 	.short	(.L_6 - .L_5)
	.align		4
.L_5:
        /*0010*/ 	.word	index@(_Z12repeatStringPci)
        /*0014*/ 	.word	0x00000000


	//----- nvinfo : EIATTR_REGCOUNT
	.align		4
.L_6:
        /*0018*/ 	.byte	0x04, 0x2f
        /*001a*/ 	.short	(.L_8 - .L_7)
	.align		4
.L_7:
        /*001c*/ 	.word	index@(_Z20vignere_encrypt_cudaPKcPcii)
        /*0020*/ 	.word	0x0000000d


	//----- nvinfo : EIATTR_FRAME_SIZE
	.align		4
.L_8:
        /*0024*/ 	.byte	0x04, 0x11
        /*0026*/ 	.short	(.L_10 - .L_9)
	.align		4
.L_9:
        /*0028*/ 	.word	index@(_Z20vignere_encrypt_cudaPKcPcii)
        /*002c*/ 	.word	0x00000000


	//----- nvinfo : EIATTR_REGCOUNT
	.align		4
.L_10:
        /*0030*/ 	.byte	0x04, 0x2f
        /*0032*/ 	.short	(.L_12 - .L_11)
	.align		4
.L_11:
        /*0034*/ 	.word	index@(_Z21crack_vigenere_kernelPKciiPc)
        /*0038*/ 	.word	0x0000001e


	//----- nvinfo : EIATTR_FRAME_SIZE
	.align		4
.L_12:
        /*003c*/ 	.byte	0x04, 0x11
        /*003e*/ 	.short	(.L_14 - .L_13)
	.align		4
.L_13:
        /*0040*/ 	.word	index@(_Z21crack_vigenere_kernelPKciiPc)
        /*0044*/ 	.word	0x00000068


	//----- nvinfo : EIATTR_REGCOUNT
	.align		4
.L_14:
        /*0048*/ 	.byte	0x04, 0x2f
        /*004a*/ 	.short	(.L_16 - .L_15)
	.align		4
.L_15:
        /*004c*/ 	.word	index@(_Z20vignere_decrypt_cudaPKcPcii)
        /*0050*/ 	.word	0x0000000d


	//----- nvinfo : EIATTR_FRAME_SIZE
	.align		4
.L_16:
        /*0054*/ 	.byte	0x04, 0x11
        /*0056*/ 	.short	(.L_18 - .L_17)
	.align		4
.L_17:
        /*0058*/ 	.word	index@(_Z20vignere_decrypt_cudaPKcPcii)
        /*005c*/ 	.word	0x00000000


	//----- nvinfo : EIATTR_REGCOUNT
	.align		4
.L_18:
        /*0060*/ 	.byte	0x04, 0x2f
        /*0062*/ 	.short	(.L_20 - .L_19)
	.align		4
.L_19:
        /*0064*/ 	.word	index@(_Z17calculate_matchesPKciPi)
        /*0068*/ 	.word	0x00000020


	//----- nvinfo : EIATTR_FRAME_SIZE
	.align		4
.L_20:
        /*006c*/ 	.byte	0x04, 0x11
        /*006e*/ 	.short	(.L_22 - .L_21)
	.align		4
.L_21:
        /*0070*/ 	.word	index@(_Z17calculate_matchesPKciPi)
        /*0074*/ 	.word	0x00000000


	//----- nvinfo : EIATTR_MIN_STACK_SIZE
	.align		4
.L_22:
        /*0078*/ 	.byte	0x04, 0x12
        /*007a*/ 	.short	(.L_24 - .L_23)
	.align		4
.L_23:
        /*007c*/ 	.word	index@(_Z17calculate_matchesPKciPi)
        /*0080*/ 	.word	0x00000000


	//----- nvinfo : EIATTR_MIN_STACK_SIZE
	.align		4
.L_24:
        /*0084*/ 	.byte	0x04, 0x12
        /*0086*/ 	.short	(.L_26 - .L_25)
	.align		4
.L_25:
        /*0088*/ 	.word	index@(_Z20vignere_decrypt_cudaPKcPcii)
        /*008c*/ 	.word	0x00000000


	//----- nvinfo : EIATTR_MIN_STACK_SIZE
	.align		4
.L_26:
        /*0090*/ 	.byte	0x04, 0x12
        /*0092*/ 	.short	(.L_28 - .L_27)
	.align		4
.L_27:
        /*0094*/ 	.word	index@(_Z21crack_vigenere_kernelPKciiPc)
        /*0098*/ 	.word	0x00000068


	//----- nvinfo : EIATTR_MIN_STACK_SIZE
	.align		4
.L_28:
        /*009c*/ 	.byte	0x04, 0x12
        /*009e*/ 	.short	(.L_30 - .L_29)
	.align		4
.L_29:
        /*00a0*/ 	.word	index@(_Z20vignere_encrypt_cudaPKcPcii)
        /*00a4*/ 	.word	0x00000000


	//----- nvinfo : EIATTR_MIN_STACK_SIZE
	.align		4
.L_30:
        /*00a8*/ 	.byte	0x04, 0x12
        /*00aa*/ 	.short	(.L_32 - .L_31)
	.align		4
.L_31:
        /*00ac*/ 	.word	index@(_Z12repeatStringPci)
        /*00b0*/ 	.word	0x00000000
.L_32:


//--------------------- .nv.compat                --------------------------
	.section	.nv.compat,"",@"SHT_CUDA_COMPAT_INFO"
	.align	4
        /*0000*/ 	.byte	0x02, 0x09, 0x00, 0x00, 0x02, 0x02, 0x01, 0x00, 0x02, 0x05, 0x05, 0x00, 0x03, 0x07, 0x01, 0x01
        /*0010*/ 	.byte	0x02, 0x03, 0x00, 0x00, 0x02, 0x06, 0x01, 0x00, 0x04, 0x0b, 0x08, 0x00, 0x09, 0x00, 0x00, 0x00
        /*0020*/ 	.byte	0x00, 0x00, 0x00, 0x00


//--------------------- .nv.info._Z17calculate_matchesPKciPi --------------------------
	.section	.nv.info._Z17calculate_matchesPKciPi,"",@"SHT_CUDA_INFO"
	.sectionflags	@""
	.align	4


	//----- nvinfo : EIATTR_CUDA_API_VERSION
	.align		4
        /*0000*/ 	.byte	0x04, 0x37
        /*0002*/ 	.short	(.L_34 - .L_33)
.L_33:
        /*0004*/ 	.word	0x00000082


	//----- nvinfo : EIATTR_KPARAM_INFO
	.align		4
.L_34:
        /*0008*/ 	.byte	0x04, 0x17
        /*000a*/ 	.short	(.L_36 - .L_35)
.L_35:
        /*000c*/ 	.word	0x00000000
        /*0010*/ 	.short	0x0002
        /*0012*/ 	.short	0x0010
        /*0014*/ 	.byte	0x00, 0xf5, 0x21, 0x00


	//----- nvinfo : EIATTR_KPARAM_INFO
	.align		4
.L_36:
        /*0018*/ 	.byte	0x04, 0x17
        /*001a*/ 	.short	(.L_38 - .L_37)
.L_37:
        /*001c*/ 	.word	0x00000000
        /*0020*/ 	.short	0x0001
        /*0022*/ 	.short	0x0008
        /*0024*/ 	.byte	0x00, 0xf0, 0x11, 0x00


	//----- nvinfo : EIATTR_KPARAM_INFO
	.align		4
.L_38:
        /*0028*/ 	.byte	0x04, 0x17
        /*002a*/ 	.short	(.L_40 - .L_39)
.L_39:
        /*002c*/ 	.word	0x00000000
        /*0030*/ 	.short	0x0000
        /*0032*/ 	.short	0x0000
        /*0034*/ 	.byte	0x00, 0xf5, 0x21, 0x00


	//----- nvinfo : EIATTR_SPARSE_MMA_MASK
	.align		4
.L_40:
        /*0038*/ 	.byte	0x03, 0x50
        /*003a*/ 	.short	0x0000


	//----- nvinfo : EIATTR_MAXREG_COUNT
	.align		4
        /*003c*/ 	.byte	0x03, 0x1b
        /*003e*/ 	.short	0x00ff


	//----- nvinfo : EIATTR_MERCURY_ISA_VERSION
	.align		4
        /*0040*/ 	.byte	0x03, 0x5f
        /*0042*/ 	.short	0x0101


	//----- nvinfo : EIATTR_VRC_CTA_INIT_COUNT
	.align		4
        /*0044*/ 	.byte	0x02, 0x4a
	.zero		1
	.zero		1


	//----- nvinfo : EIATTR_EXIT_INSTR_OFFSETS
	.align		4
        /*0048*/ 	.byte	0x04, 0x1c
        /*004a*/ 	.short	(.L_42 - .L_41)


	//   ....[0]....
.L_41:
        /*004c*/ 	.word	0x00000080


	//   ....[1]....
        /*0050*/ 	.word	0x00001960


	//----- nvinfo : EIATTR_CBANK_PARAM_SIZE
	.align		4
.L_42:
        /*0054*/ 	.byte	0x03, 0x19
        /*0056*/ 	.short	0x0018


	//----- nvinfo : EIATTR_PARAM_CBANK
	.align		4
        /*0058*/ 	.byte	0x04, 0x0a
        /*005a*/ 	.short	(.L_44 - .L_43)
	.align		4
.L_43:
        /*005c*/ 	.word	index@(.nv.constant0._Z17calculate_matchesPKciPi)
        /*0060*/ 	.short	0x0380
        /*0062*/ 	.short	0x0018


	//----- nvinfo : EIATTR_SW_WAR
	.align		4
.L_44:
        /*0064*/ 	.byte	0x04, 0x36
        /*0066*/ 	.short	(.L_46 - .L_45)
.L_45:
        /*0068*/ 	.word	0x00000008
.L_46:


//--------------------- .nv.info._Z20vignere_decrypt_cudaPKcPcii --------------------------
	.section	.nv.info._Z20vignere_decrypt_cudaPKcPcii,"",@"SHT_CUDA_INFO"
	.sectionflags	@""
	.align	4


	//----- nvinfo : EIATTR_CUDA_API_VERSION
	.align		4
        /*0000*/ 	.byte	0x04, 0x37
        /*0002*/ 	.short	(.L_48 - .L_47)
.L_47:
        /*0004*/ 	.word	0x00000082


	//----- nvinfo : EIATTR_KPARAM_INFO
	.align		4
.L_48:
        /*0008*/ 	.byte	0x04, 0x17
        /*000a*/ 	.short	(.L_50 - .L_49)
.L_49:
        /*000c*/ 	.word	0x00000000
        /*0010*/ 	.short	0x0003
        /*0012*/ 	.short	0x0014
        /*0014*/ 	.byte	0x00, 0xf0, 0x11, 0x00


	//----- nvinfo : EIATTR_KPARAM_INFO
	.align		4
.L_50:
        /*0018*/ 	.byte	0x04, 0x17
        /*001a*/ 	.short	(.L_52 - .L_51)
.L_51:
        /*001c*/ 	.word	0x00000000
        /*0020*/ 	.short	0x0002
        /*0022*/ 	.short	0x0010
        /*0024*/ 	.byte	0x00, 0xf0, 0x11, 0x00


	//----- nvinfo : EIATTR_KPARAM_INFO
	.align		4
.L_52:
        /*0028*/ 	.byte	0x04, 0x17
        /*002a*/ 	.short	(.L_54 - .L_53)
.L_53:
        /*002c*/ 	.word	0x00000000
        /*0030*/ 	.short	0x0001
        /*0032*/ 	.short	0x0008
        /*0034*/ 	.byte	0x00, 0xf5, 0x21, 0x00


	//----- nvinfo : EIATTR_KPARAM_INFO
	.align		4
.L_54:
        /*0038*/ 	.byte	0x04, 0x17
        /*003a*/ 	.short	(.L_56 - .L_55)
.L_55:
        /*003c*/ 	.word	0x00000000
        /*0040*/ 	.short	0x0000
        /*0042*/ 	.short	0x0000
        /*0044*/ 	.byte	0x00, 0xf5, 0x21, 0x00


	//----- nvinfo : EIATTR_SPARSE_MMA_MASK
	.align		4
.L_56:
        /*0048*/ 	.byte	0x03, 0x50
        /*004a*/ 	.short	0x0000


	//----- nvinfo : EIATTR_MAXREG_COUNT
	.align		4
        /*004c*/ 	.byte	0x03, 0x1b
        /*004e*/ 	.short	0x00ff


	//----- nvinfo : EIATTR_MERCURY_ISA_VERSION
	.align		4
        /*0050*/ 	.byte	0x03, 0x5f
        /*0052*/ 	.short	0x0101


	//----- nvinfo : EIATTR_VRC_CTA_INIT_COUNT
	.align		4
        /*0054*/ 	.byte	0x02, 0x4a
	.zero		1
	.zero		1


	//----- nvinfo : EIATTR_EXIT_INSTR_OFFSETS
	.align		4
        /*0058*/ 	.byte	0x04, 0x1c
        /*005a*/ 	.short	(.L_58 - .L_57)


	//   ....[0]....
.L_57:
        /*005c*/ 	.word	0x00000070


	//   ....[1]....
        /*0060*/ 	.word	0x000003e0


	//   ....[2]....
        /*0064*/ 	.word	0x00000430


	//----- nvinfo : EIATTR_CRS_STACK_SIZE
	.align		4
.L_58:
        /*0068*/ 	.byte	0x04, 0x1e
        /*006a*/ 	.short	(.L_60 - .L_59)
.L_59:
        /*006c*/ 	.word	0x00000000


	//----- nvinfo : EIATTR_CBANK_PARAM_SIZE
	.align		4
.L_60:
        /*0070*/ 	.byte	0x03, 0x19
        /*0072*/ 	.short	0x0018


	//----- nvinfo : EIATTR_PARAM_CBANK
	.align		4
        /*0074*/ 	.byte	0x04, 0x0a
        /*0076*/ 	.short	(.L_62 - .L_61)
	.align		4
.L_61:
        /*0078*/ 	.word	index@(.nv.constant0._Z20vignere_decrypt_cudaPKcPcii)
        /*007c*/ 	.short	0x0380
        /*007e*/ 	.short	0x0018


	//----- nvinfo : EIATTR_SW_WAR
	.align		4
.L_62:
        /*0080*/ 	.byte	0x04, 0x36
        /*0082*/ 	.short	(.L_64 - .L_63)
.L_63:
        /*0084*/ 	.word	0x00000008
.L_64:


//--------------------- .nv.info._Z21crack_vigenere_kernelPKciiPc --------------------------
	.section	.nv.info._Z21crack_vigenere_kernelPKciiPc,"",@"SHT_CUDA_INFO"
	.sectionflags	@""
	.align	4


	//----- nvinfo : EIATTR_CUDA_API_VERSION
	.align		4
        /*0000*/ 	.byte	0x04, 0x37
        /*0002*/ 	.short	(.L_66 - .L_65)
.L_65:
        /*0004*/ 	.word	0x00000082


	//----- nvinfo : EIATTR_KPARAM_INFO
	.align		4
.L_66:
        /*0008*/ 	.byte	0x04, 0x17
        /*000a*/ 	.short	(.L_68 - .L_67)
.L_67:
        /*000c*/ 	.word	0x00000000
        /*0010*/ 	.short	0x0003
        /*0012*/ 	.short	0x0010
        /*0014*/ 	.byte	0x00, 0xf5, 0x21, 0x00


	//----- nvinfo : EIATTR_KPARAM_INFO
	.align		4
.L_68:
        /*0018*/ 	.byte	0x04, 0x17
        /*001a*/ 	.short	(.L_70 - .L_69)
.L_69:
        /*001c*/ 	.word	0x00000000
        /*0020*/ 	.short	0x0002
        /*0022*/ 	.short	0x000c
        /*0024*/ 	.byte	0x00, 0xf0, 0x11, 0x00


	//----- nvinfo : EIATTR_KPARAM_INFO
	.align		4
.L_70:
        /*0028*/ 	.byte	0x04, 0x17
        /*002a*/ 	.short	(.L_72 - .L_71)
.L_71:
        /*002c*/ 	.word	0x00000000
        /*0030*/ 	.short	0x0001
        /*0032*/ 	.short	0x0008
        /*0034*/ 	.byte	0x00, 0xf0, 0x11, 0x00


	//----- nvinfo : EIATTR_KPARAM_INFO
	.align		4
.L_72:
        /*0038*/ 	.byte	0x04, 0x17
        /*003a*/ 	.short	(.L_74 - .L_73)
.L_73:
        /*003c*/ 	.word	0x00000000
        /*0040*/ 	.short	0x0000
        /*0042*/ 	.short	0x0000
        /*0044*/ 	.byte	0x00, 0xf5, 0x21, 0x00


	//----- nvinfo : EIATTR_SPARSE_MMA_MASK
	.align		4
.L_74:
        /*0048*/ 	.byte	0x03, 0x50
        /*004a*/ 	.short	0x0000


	//----- nvinfo : EIATTR_MAXREG_COUNT
	.align		4
        /*004c*/ 	.byte	0x03, 0x1b
        /*004e*/ 	.short	0x00ff


	//----- nvinfo : EIATTR_MERCURY_ISA_VERSION
	.align		4
        /*0050*/ 	.byte	0x03, 0x5f
        /*0052*/ 	.short	0x0101


	//----- nvinfo : EIATTR_VRC_CTA_INIT_COUNT
	.align		4
        /*0054*/ 	.byte	0x02, 0x4a
	.zero		1
	.zero		1


	//----- nvinfo : EIATTR_EXIT_INSTR_OFFSETS
	.align		4
        /*0058*/ 	.byte	0x04, 0x1c
        /*005a*/ 	.short	(.L_76 - .L_75)


	//   ....[0]....
.L_75:
        /*005c*/ 	.word	0x00000080


	//   ....[1]....
        /*0060*/ 	.word	0x000009c0


	//----- nvinfo : EIATTR_CRS_STACK_SIZE
	.align		4
.L_76:
        /*0064*/ 	.byte	0x04, 0x1e
        /*0066*/ 	.short	(.L_78 - .L_77)
.L_77:
        /*0068*/ 	.word	0x00000000


	//----- nvinfo : EIATTR_CBANK_PARAM_SIZE
	.align		4
.L_78:
        /*006c*/ 	.byte	0x03, 0x19
        /*006e*/ 	.short	0x0018


	//----- nvinfo : EIATTR_PARAM_CBANK
	.align		4
        /*0070*/ 	.byte	0x04, 0x0a
        /*0072*/ 	.short	(.L_80 - .L_79)
	.align		4
.L_79:
        /*0074*/ 	.word	index@(.nv.constant0._Z21crack_vigenere_kernelPKciiPc)
        /*0078*/ 	.short	0x0380
        /*007a*/ 	.short	0x0018


	//----- nvinfo : EIATTR_SW_WAR
	.align		4
.L_80:
        /*007c*/ 	.byte	0x04, 0x36
        /*007e*/ 	.short	(.L_82 - .L_81)
.L_81:
        /*0080*/ 	.word	0x00000008
.L_82:


//--------------------- .nv.info._Z20vignere_encrypt_cudaPKcPcii --------------------------
	.section	.nv.info._Z20vignere_encrypt_cudaPKcPcii,"",@"SHT_CUDA_INFO"
	.sectionflags	@""
	.align	4


	//----- nvinfo : EIATTR_CUDA_API_VERSION
	.align		4
        /*0000*/ 	.byte	0x04, 0x37
        /*0002*/ 	.short	(.L_84 - .L_83)
.L_83:
        /*0004*/ 	.word	0x00000082


	//----- nvinfo : EIATTR_KPARAM_INFO
	.align		4
.L_84:
        /*0008*/ 	.byte	0x04, 0x17
        /*000a*/ 	.short	(.L_86 - .L_85)
.L_85:
        /*000c*/ 	.word	0x00000000
        /*0010*/ 	.short	0x0003
        /*0012*/ 	.short	0x0014
        /*0014*/ 	.byte	0x00, 0xf0, 0x11, 0x00


	//----- nvinfo : EIATTR_KPARAM_INFO
	.align		4
.L_86:
        /*0018*/ 	.byte	0x04, 0x17
        /*001a*/ 	.short	(.L_88 - .L_87)
.L_87:
        /*001c*/ 	.word	0x00000000
        /*0020*/ 	.short	0x0002
        /*0022*/ 	.short	0x0010
        /*0024*/ 	.byte	0x00, 0xf0, 0x11, 0x00


	//----- nvinfo : EIATTR_KPARAM_INFO
	.align		4
.L_88:
        /*0028*/ 	.byte	0x04, 0x17
        /*002a*/ 	.short	(.L_90 - .L_89)
.L_89:
        /*002c*/ 	.word	0x00000000
        /*0030*/ 	.short	0x0001
        /*0032*/ 	.short	0x0008
        /*0034*/ 	.byte	0x00, 0xf5, 0x21, 0x00


	//----- nvinfo : EIATTR_KPARAM_INFO
	.align		4
.L_90:
        /*0038*/ 	.byte	0x04, 0x17
        /*003a*/ 	.short	(.L_92 - .L_91)
.L_91:
        /*003c*/ 	.word	0x00000000
        /*0040*/ 	.short	0x0000
        /*0042*/ 	.short	0x0000
        /*0044*/ 	.byte	0x00, 0xf5, 0x21, 0x00


	//----- nvinfo : EIATTR_SPARSE_MMA_MASK
	.align		4
.L_92:
        /*0048*/ 	.byte	0x03, 0x50
        /*004a*/ 	.short	0x0000


	//----- nvinfo : EIATTR_MAXREG_COUNT
	.align		4
        /*004c*/ 	.byte	0x03, 0x1b
        /*004e*/ 	.short	0x00ff


	//----- nvinfo : EIATTR_MERCURY_ISA_VERSION
	.align		4
        /*0050*/ 	.byte	0x03, 0x5f
        /*0052*/ 	.short	0x0101


	//----- nvinfo : EIATTR_VRC_CTA_INIT_COUNT
	.align		4
        /*0054*/ 	.byte	0x02, 0x4a
	.zero		1
	.zero		1


	//----- nvinfo : EIATTR_EXIT_INSTR_OFFSETS
	.align		4
        /*0058*/ 	.byte	0x04, 0x1c
        /*005a*/ 	.short	(.L_94 - .L_93)


	//   ....[0]....
.L_93:
        /*005c*/ 	.word	0x00000070


	//   ....[1]....
        /*0060*/ 	.word	0x000003e0


	//   ....[2]....
        /*0064*/ 	.word	0x00000430


	//----- nvinfo : EIATTR_CRS_STACK_SIZE
	.align		4
.L_94:
        /*0068*/ 	.byte	0x04, 0x1e
        /*006a*/ 	.short	(.L_96 - .L_95)
.L_95:
        /*006c*/ 	.word	0x00000000


	//----- nvinfo : EIATTR_CBANK_PARAM_SIZE
	.align		4
.L_96:
        /*0070*/ 	.byte	0x03, 0x19
        /*0072*/ 	.short	0x0018


	//----- nvinfo : EIATTR_PARAM_CBANK
	.align		4
        /*0074*/ 	.byte	0x04, 0x0a
        /*0076*/ 	.short	(.L_98 - .L_97)
	.align		4
.L_97:
        /*0078*/ 	.word	index@(.nv.constant0._Z20vignere_encrypt_cudaPKcPcii)
        /*007c*/ 	.short	0x0380
        /*007e*/ 	.short	0x0018


	//----- nvinfo : EIATTR_SW_WAR
	.align		4
.L_98:
        /*0080*/ 	.byte	0x04, 0x36
        /*0082*/ 	.short	(.L_100 - .L_99)
.L_99:
        /*0084*/ 	.word	0x00000008
.L_100:


//--------------------- .nv.info._Z12repeatStringPci --------------------------
	.section	.nv.info._Z12repeatStringPci,"",@"SHT_CUDA_INFO"
	.sectionflags	@""
	.align	4


	//----- nvinfo : EIATTR_CUDA_API_VERSION
	.align		4
        /*0000*/ 	.byte	0x04, 0x37
        /*0002*/ 	.short	(.L_102 - .L_101)
.L_101:
        /*0004*/ 	.word	0x00000082


	//----- nvinfo : EIATTR_KPARAM_INFO
	.align		4
.L_102:
        /*0008*/ 	.byte	0x04, 0x17
        /*000a*/ 	.short	(.L_104 - .L_103)
.L_103:
        /*000c*/ 	.word	0x00000000
        /*0010*/ 	.short	0x0001
        /*0012*/ 	.short	0x0008
        /*0014*/ 	.byte	0x00, 0xf0, 0x11, 0x00


	//----- nvinfo : EIATTR_KPARAM_INFO
	.align		4
.L_104:
        /*0018*/ 	.byte	0x04, 0x17
        /*001a*/ 	.short	(.L_106 - .L_105)
.L_105:
        /*001c*/ 	.word	0x00000000
        /*0020*/ 	.short	0x0000
        /*0022*/ 	.short	0x0000
        /*0024*/ 	.byte	0x00, 0xf5, 0x21, 0x00


	//----- nvinfo : EIATTR_SPARSE_MMA_MASK
	.align		4
.L_106:
        /*0028*/ 	.byte	0x03, 0x50
        /*002a*/ 	.short	0x0000


	//----- nvinfo : EIATTR_MAXREG_COUNT
	.align		4
        /*002c*/ 	.byte	0x03, 0x1b
        /*002e*/ 	.short	0x00ff


	//----- nvinfo : EIATTR_MERCURY_ISA_VERSION
	.align		4
        /*0030*/ 	.byte	0x03, 0x5f
        /*0032*/ 	.short	0x0101


	//----- nvinfo : EIATTR_VRC_CTA_INIT_COUNT
	.align		4
        /*0034*/ 	.byte	0x02, 0x4a
	.zero		1
	.zero		1


	//----- nvinfo : EIATTR_EXIT_INSTR_OFFSETS
	.align		4
        /*0038*/ 	.byte	0x04, 0x1c
        /*003a*/ 	.short	(.L_108 - .L_107)


	//   ....[0]....
.L_107:
        /*003c*/ 	.word	0x00000070


	//   ....[1]....
        /*0040*/ 	.word	0x000002c0


	//   ....[2]....
        /*0044*/ 	.word	0x000003e0


	//   ....[3]....
        /*0048*/ 	.word	0x000004c0


	//   ....[4]....
        /*004c*/ 	.word	0x00000530


	//----- nvinfo : EIATTR_CBANK_PARAM_SIZE
	.align		4
.L_108:
        /*0050*/ 	.byte	0x03, 0x19
        /*0052*/ 	.short	0x000c


	//----- nvinfo : EIATTR_PARAM_CBANK
	.align		4
        /*0054*/ 	.byte	0x04, 0x0a
        /*0056*/ 	.short	(.L_110 - .L_109)
	.align		4
.L_109:
        /*0058*/ 	.word	index@(.nv.constant0._Z12repeatStringPci)
        /*005c*/ 	.short	0x0380
        /*005e*/ 	.short	0x000c


	//----- nvinfo : EIATTR_SW_WAR
	.align		4
.L_110:
        /*0060*/ 	.byte	0x04, 0x36
        /*0062*/ 	.short	(.L_112 - .L_111)
.L_111:
        /*0064*/ 	.word	0x00000008
.L_112:


//--------------------- .nv.callgraph             --------------------------
	.section	.nv.callgraph,"",@"SHT_CUDA_CALLGRAPH"
	.align	4
	.sectionentsize	8
	.align		4
        /*0000*/ 	.word	0x00000000
	.align		4
        /*0004*/ 	.word	0xffffffff
	.align		4
        /*0008*/ 	.word	0x00000000
	.align		4
        /*000c*/ 	.word	0xfffffffe
	.align		4
        /*0010*/ 	.word	0x00000000
	.align		4
        /*0014*/ 	.word	0xfffffffd
	.align		4
        /*0018*/ 	.word	0x00000000
	.align		4
        /*001c*/ 	.word	0xfffffffc


//--------------------- .nv.constant3             --------------------------
	.section	.nv.constant3,"a",@progbits
.nv.constant3:
	.type		d_inputString,@object
	.size		d_inputString,(.L_0 - d_inputString)
d_inputString:
	.zero		10000
.L_0:


//--------------------- .nv.constant4             --------------------------
	.section	.nv.constant4,"a",@progbits
	.align	8
	.align		8
.nv.constant4:
        /*0000*/ 	.dword	d_key
	.align		8
        /*0008*/ 	.dword	d_key_calculated


//--------------------- .text._Z17calculate_matchesPKciPi --------------------------
	.section	.text._Z17calculate_matchesPKciPi,"ax",@progbits
	.align	128
        .global         _Z17calculate_matchesPKciPi
        .type           _Z17calculate_matchesPKciPi,@function
        .size           _Z17calculate_matchesPKciPi,(.L_x_22 - _Z17calculate_matchesPKciPi)
        .other          _Z17calculate_matchesPKciPi,@"STO_CUDA_ENTRY STV_DEFAULT"
_Z17calculate_matchesPKciPi:
.text._Z17calculate_matchesPKciPi:
[----:B------:R-:W-:Y:S01]  /*0000*/  LDC R1, c[0x0][0x37c] ;  /* 0x0000df00ff017b82 */ /* 0x000fe20000000800 */
[----:B------:R-:W0:Y:S07]  /*0010*/  S2R R3, SR_TID.X ;  /* 0x0000000000037919 */ /* 0x000e2e0000002100 */
[----:B------:R-:W0:Y:S01]  /*0020*/  S2UR UR4, SR_CTAID.X ;  /* 0x00000000000479c3 */ /* 0x000e220000002500 */
[----:B------:R-:W1:Y:S07]  /*0030*/  LDCU UR5, c[0x0][0x388] ;  /* 0x00007100ff0577ac */ /* 0x000e6e0008000800 */
[----:B------:R-:W0:Y:S01]  /*0040*/  LDC R0, c[0x0][0x360] ;  /* 0x0000d800ff007b82 */ /* 0x000e220000000800 */
[----:B-1----:R-:W-:-:S02]  /*0050*/  IMAD.U32 R15, RZ, RZ, UR5 ;  /* 0x00000005ff0f7e24 */ /* 0x002fc4000f8e00ff */
[----:B0-----:R-:W-:-:S05]  /*0060*/  IMAD R0, R0, UR4, R3 ;  /* 0x0000000400007c24 */ /* 0x001fca000f8e0203 */
[----:B------:R-:W-:-:S13]  /*0070*/  ISETP.GE.AND P0, PT, R0, R15, PT ;  /* 0x0000000f0000720c */ /* 0x000fda0003f06270 */
[----:B------:R-:W-:Y:S05]  /*0080*/  @P0 EXIT ;  /* 0x000000000000094d */ /* 0x000fea0003800000 */
[----:B------:R-:W-:Y:S01]  /*0090*/  ISETP.GE.AND P0, PT, R15, 0x1, PT ;  /* 0x000000010f00780c */ /* 0x000fe20003f06270 */
[----:B------:R-:W0:Y:S01]  /*00a0*/  LDCU.64 UR6, c[0x0][0x358] ;  /* 0x00006b00ff0677ac */ /* 0x000e220008000a00 */
[----:B------:R-:W-:-:S11]  /*00b0*/  IMAD.MOV.U32 R14, RZ, RZ, RZ ;  /* 0x000000ffff0e7224 */ /* 0x000fd600078e00ff */
[----:B------:R-:W-:Y:S05]  /*00c0*/  @!P0 BRA `(.L_x_0) ;  /* 0x0000001800188947 */ /* 0x000fea0003800000 */
[C---:B------:R-:W-:Y:S01]  /*00d0*/  ISETP.GE.U32.AND P1, PT, R15.reuse, 0x8, PT ;  /* 0x000000080f00780c */ /* 0x040fe20003f26070 */
[C---:B------:R-:W-:Y:S01]  /*00e0*/  IMAD.IADD R16, R15.reuse, 0x1, -R0 ;  /* 0x000000010f107824 */ /* 0x040fe200078e0a00 */
[----:B------:R-:W-:Y:S01]  /*00f0*/  LOP3.LUT R27, R15, 0x7, RZ, 0xc0, !PT ;  /* 0x000000070f1b7812 */ /* 0x000fe200078ec0ff */
[----:B------:R-:W-:Y:S02]  /*0100*/  IMAD.MOV.U32 R17, RZ, RZ, RZ ;  /* 0x000000ffff117224 */ /* 0x000fe400078e00ff */
[----:B------:R-:W-:Y:S01]  /*0110*/  IMAD.MOV.U32 R14, RZ, RZ, RZ ;  /* 0x000000ffff0e7224 */ /* 0x000fe200078e00ff */
[----:B------:R-:W-:-:S07]  /*0120*/  ISETP.NE.AND P0, PT, R27, RZ, PT ;  /* 0x000000ff1b00720c */ /* 0x000fce0003f05270 */
[----:B------:R-:W-:Y:S06]  /*0130*/  @!P1 BRA `(.L_x_1) ;  /* 0x0000000800fc9947 */ /* 0x000fec0003800000 */
[----:B------:R-:W-:Y:S01]  /*0140*/  IABS R18, R15 ;  /* 0x0000000f00127213 */ /* 0x000fe20000000000 */
[----:B------:R-:W1:Y:S01]  /*0150*/  LDC R19, c[0x0][0x388] ;  /* 0x0000e200ff137b82 */ /* 0x000e620000000800 */
[----:B------:R-:W-:Y:S01]  /*0160*/  HFMA2 R20, -RZ, RZ, 0, 0 ;  /* 0x00000000ff147431 */ /* 0x000fe200000001ff */
[----:B------:R-:W-:Y:S01]  /*0170*/  LOP3.LUT R17, R15, 0x7ffffff8, RZ, 0xc0, !PT ;  /* 0x7ffffff80f117812 */ /* 0x000fe200078ec0ff */
[----:B------:R-:W2:Y:S01]  /*0180*/  I2F.RP R2, R18 ;  /* 0x0000001200027306 */ /* 0x000ea20000209400 */
[----:B------:R-:W-:Y:S01]  /*0190*/  IMAD.MOV.U32 R14, RZ, RZ, RZ ;  /* 0x000000ffff0e7224 */ /* 0x000fe200078e00ff */
[----:B------:R-:W3:Y:S01]  /*01a0*/  LDCU.64 UR10, c[0x0][0x380] ;  /* 0x00007000ff0a77ac */ /* 0x000ee20008000a00 */
[----:B------:R-:W-:-:S05]  /*01b0*/  UMOV UR4, URZ ;  /* 0x000000ff00047c82 */ /* 0x000fca0008000000 */
[----:B--2---:R-:W2:Y:S02]  /*01c0*/  MUFU.RCP R2, R2 ;  /* 0x0000000200027308 */ /* 0x004ea40000001000 */
[----:B--2---:R-:W-:-:S06]  /*01d0*/  VIADD R21, R2, 0xffffffe ;  /* 0x0ffffffe02157836 */ /* 0x004fcc0000000000 */
[----:B------:R-:W2:Y:S02]  /*01e0*/  F2I.FTZ.U32.TRUNC.NTZ R21, R21 ;  /* 0x0000001500157305 */ /* 0x000ea4000021f000 */
[----:B--2---:R-:W-:-:S04]  /*01f0*/  IMAD.MOV R3, RZ, RZ, -R21 ;  /* 0x000000ffff037224 */ /* 0x004fc800078e0a15 */
[----:B------:R-:W-:-:S04]  /*0200*/  IMAD R3, R3, R18, RZ ;  /* 0x0000001203037224 */ /* 0x000fc800078e02ff */
[----:B-1-3--:R-:W-:-:S07]  /*0210*/  IMAD.HI.U32 R20, R21, R3, R20 ;  /* 0x0000000315147227 */ /* 0x00afce00078e0014 */
.L_x_2:
[----:B------:R-:W-:Y:S01]  /*0220*/  VIADD R24, R16, UR4 ;  /* 0x0000000410187c36 */ /* 0x000fe20008000000 */
[----:B------:R-:W-:Y:S01]  /*0230*/  UIADD3 UR5, UP0, UPT, UR4, UR10, URZ ;  /* 0x0000000a04057290 */ /* 0x000fe2000ff1e0ff */
[----:B------:R-:W-:-:S03]  /*0240*/  IMAD.MOV.U32 R15, RZ, RZ, R19 ;  /* 0x000000ffff0f7224 */ /* 0x000fc600078e0013 */
[----:B------:R-:W-:Y:S01]  /*0250*/  IABS R3, R24 ;  /* 0x0000001800037213 */ /* 0x000fe20000000000 */
[----:B------:R-:W-:Y:S01]  /*0260*/  UIADD3.X UR8, UPT, UPT, URZ, UR11, URZ, UP0, !UPT ;  /* 0x0000000bff087290 */ /* 0x000fe200087fe4ff */
[----:B------:R-:W-:Y:S01]  /*0270*/  IABS R22, R15 ;  /* 0x0000000f00167213 */ /* 0x000fe20000000000 */
[----:B------:R-:W-:Y:S01]  /*0280*/  IMAD.U32 R2, RZ, RZ, UR5 ;  /* 0x00000005ff027e24 */ /* 0x000fe2000f8e00ff */
[----:B------:R-:W-:Y:S01]  /*0290*/  ISETP.GE.AND P2, PT, R24, RZ, PT ;  /* 0x000000ff1800720c */ /* 0x000fe20003f46270 */
[----:B------:R-:W-:Y:S01]  /*02a0*/  IMAD.HI.U32 R20, R20, R3, RZ ;  /* 0x0000000314147227 */ /* 0x000fe200078e00ff */
[----:B------:R-:W-:-:S03]  /*02b0*/  LOP3.LUT R23, RZ, R15, RZ, 0x33, !PT ;  /* 0x0000000fff177212 */ /* 0x000fc600078e33ff */
[----:B------:R-:W-:-:S04]  /*02c0*/  IMAD.MOV R20, RZ, RZ, -R20 ;  /* 0x000000ffff147224 */ /* 0x000fc800078e0a14 */
[----:B------:R-:W-:-:S05]  /*02d0*/  IMAD R3, R22, R20, R3 ;  /* 0x0000001416037224 */ /* 0x000fca00078e0203 */
[----:B------:R-:W-:-:S13]  /*02e0*/  ISETP.GT.U32.AND P1, PT, R18, R3, PT ;  /* 0x000000031200720c */ /* 0x000fda0003f24070 */
[----:B------:R-:W-:-:S05]  /*02f0*/  @!P1 IMAD.IADD R3, R3, 0x1, -R22 ;  /* 0x0000000103039824 */ /* 0x000fca00078e0a16 */
[----:B------:R-:W-:-:S13]  /*0300*/  ISETP.GT.U32.AND P1, PT, R18, R3, PT ;  /* 0x000000031200720c */ /* 0x000fda0003f24070 */
[----:B------:R-:W-:Y:S01]  /*0310*/  @!P1 IMAD.IADD R3, R3, 0x1, -R22 ;  /* 0x0000000103039824 */ /* 0x000fe200078e0a16 */
[----:B------:R-:W-:-:S04]  /*0320*/  ISETP.NE.AND P1, PT, R15, RZ, PT ;  /* 0x000000ff0f00720c */ /* 0x000fc80003f25270 */
[----:B------:R-:W-:-:S04]  /*0330*/  @!P2 IADD3 R3, PT, PT, -R3, RZ, RZ ;  /* 0x000000ff0303a210 */ /* 0x000fc80007ffe1ff */
[----:B------:R-:W-:Y:S01]  /*0340*/  SEL R4, R23, R3, !P1 ;  /* 0x0000000317047207 */ /* 0x000fe20004800000 */
[----:B------:R-:W-:-:S03]  /*0350*/  IMAD.U32 R3, RZ, RZ, UR8 ;  /* 0x00000008ff037e24 */ /* 0x000fc6000f8e00ff */
[C---:B------:R-:W-:Y:S02]  /*0360*/  IADD3 R6, P2, PT, R4.reuse, UR10, RZ ;  /* 0x0000000a04067c10 */ /* 0x040fe4000ff5e0ff */
[----:B0-----:R-:W2:Y:S02]  /*0370*/  LDG.E.U8 R26, desc[UR6][R2.64] ;  /* 0x00000006021a7981 */ /* 0x001ea4000c1e1100 */
[----:B------:R-:W-:Y:S01]  /*0380*/  LEA.HI.X.SX32 R7, R4, UR11, 0x1, P2 ;  /* 0x0000000b04077c11 */ /* 0x000fe200090f0eff */
[----:B------:R-:W0:Y:S01]  /*0390*/  I2F.RP R10, R22 ;  /* 0x00000016000a7306 */ /* 0x000e220000209400 */
[----:B------:R-:W-:Y:S01]  /*03a0*/  VIADD R8, R24, 0x1 ;  /* 0x0000000118087836 */ /* 0x000fe20000000000 */
[----:B------:R-:W3:Y:S04]  /*03b0*/  LDG.E.U8 R29, desc[UR6][R2.64+0x3] ;  /* 0x00000306021d7981 */ /* 0x000ee8000c1e1100 */
[----:B------:R1:W2:Y:S02]  /*03c0*/  LDG.E.U8 R21, desc[UR6][R6.64] ;  /* 0x0000000606157981 */ /* 0x0002a4000c1e1100 */
[----:B0-----:R-:W0:Y:S02]  /*03d0*/  MUFU.RCP R10, R10 ;  /* 0x0000000a000a7308 */ /* 0x001e240000001000 */
[----:B0-----:R-:W-:-:S06]  /*03e0*/  VIADD R4, R10, 0xffffffe ;  /* 0x0ffffffe0a047836 */ /* 0x001fcc0000000000 */
[----:B------:R0:W4:Y:S01]  /*03f0*/  F2I.FTZ.U32.TRUNC.NTZ R5, R4 ;  /* 0x0000000400057305 */ /* 0x000122000021f000 */
[----:B------:R-:W-:Y:S01]  /*0400*/  IABS R11, R8 ;  /* 0x00000008000b7213 */ /* 0x000fe20000000000 */
[----:B0-----:R-:W-:Y:S02]  /*0410*/  IMAD.MOV.U32 R4, RZ, RZ, RZ ;  /* 0x000000ffff047224 */ /* 0x001fe400078e00ff */
[----:B----4-:R-:W-:-:S04]  /*0420*/  IMAD.MOV R9, RZ, RZ, -R5 ;  /* 0x000000ffff097224 */ /* 0x010fc800078e0a05 */
[----:B------:R-:W-:-:S04]  /*0430*/  IMAD R9, R9, R22, RZ ;  /* 0x0000001609097224 */ /* 0x000fc800078e02ff */
[----:B------:R-:W-:Y:S01]  /*0440*/  IMAD.HI.U32 R20, R5, R9, R4 ;  /* 0x0000000905147227 */ /* 0x000fe200078e0004 */
[----:B------:R-:W-:-:S03]  /*0450*/  MOV R9, R11 ;  /* 0x0000000b00097202 */ /* 0x000fc60000000f00 */
[----:B------:R-:W-:Y:S02]  /*0460*/  VIADD R5, R24, 0x2 ;  /* 0x0000000218057836 */ /* 0x000fe40000000000 */
[----:B------:R-:W-:-:S04]  /*0470*/  IMAD.HI.U32 R4, R20, R9, RZ ;  /* 0x0000000914047227 */ /* 0x000fc800078e00ff */
[----:B------:R-:W-:Y:S01]  /*0480*/  IMAD.MOV R4, RZ, RZ, -R4 ;  /* 0x000000ffff047224 */ /* 0x000fe200078e0a04 */
[----:B-1----:R-:W-:Y:S01]  /*0490*/  IABS R7, R5 ;  /* 0x0000000500077213 */ /* 0x002fe20000000000 */
[----:B------:R-:W-:Y:S01]  /*04a0*/  IMAD.MOV.U32 R18, RZ, RZ, R22 ;  /* 0x000000ffff127224 */ /* 0x000fe200078e0016 */
[----:B------:R-:W-:Y:S01]  /*04b0*/  ISETP.GE.AND P6, PT, R5, RZ, PT ;  /* 0x000000ff0500720c */ /* 0x000fe20003fc6270 */
[----:B------:R-:W-:Y:S02]  /*04c0*/  IMAD R5, R22, R4, R9 ;  /* 0x0000000416057224 */ /* 0x000fe400078e0209 */
[----:B------:R-:W-:-:S03]  /*04d0*/  VIADD R6, R24, 0x3 ;  /* 0x0000000318067836 */ /* 0x000fc60000000000 */
[----:B------:R-:W-:Y:S02]  /*04e0*/  ISETP.GT.U32.AND P3, PT, R18, R5, PT ;  /* 0x000000051200720c */ /* 0x000fe40003f64070 */
[----:B------:R-:W-:Y:S02]  /*04f0*/  IABS R13, R6 ;  /* 0x00000006000d7213 */ /* 0x000fe40000000000 */
[----:B------:R-:W-:Y:S01]  /*0500*/  ISETP.GE.AND P2, PT, R6, RZ, PT ;  /* 0x000000ff0600720c */ /* 0x000fe20003f46270 */
[----:B------:R-:W-:Y:S01]  /*0510*/  IMAD.HI.U32 R6, R20, R7, RZ ;  /* 0x0000000714067227 */ /* 0x000fe200078e00ff */
[----:B------:R-:W-:-:S03]  /*0520*/  ISETP.GE.AND P4, PT, R8, RZ, PT ;  /* 0x000000ff0800720c */ /* 0x000fc60003f86270 */
[----:B------:R-:W-:Y:S01]  /*0530*/  VIADD R4, R24, 0x4 ;  /* 0x0000000418047836 */ /* 0x000fe20000000000 */
[----:B------:R-:W-:Y:S01]  /*0540*/  IADD3 R6, PT, PT, -R6, RZ, RZ ;  /* 0x000000ff06067210 */ /* 0x000fe20007ffe1ff */
[----:B------:R-:W-:Y:S02]  /*0550*/  VIADD R8, R24, 0x5 ;  /* 0x0000000518087836 */ /* 0x000fe40000000000 */
[----:B------:R-:W-:Y:S01]  /*0560*/  @!P3 IMAD.IADD R5, R5, 0x1, -R22 ;  /* 0x000000010505b824 */ /* 0x000fe200078e0a16 */
[----:B------:R-:W-:Y:S01]  /*0570*/  IABS R11, R4 ;  /* 0x00000004000b7213 */ /* 0x000fe20000000000 */
[----:B------:R-:W-:Y:S01]  /*0580*/  IMAD R6, R22, R6, R7 ;  /* 0x0000000616067224 */ /* 0x000fe200078e0207 */
[----:B------:R-:W-:Y:S01]  /*0590*/  IABS R12, R8 ;  /* 0x00000008000c7213 */ /* 0x000fe20000000000 */
[----:B------:R-:W-:Y:S01]  /*05a0*/  IMAD.HI.U32 R9, R20, R13, RZ ;  /* 0x0000000d14097227 */ /* 0x000fe200078e00ff */
[C---:B------:R-:W-:Y:S02]  /*05b0*/  ISETP.GT.U32.AND P3, PT, R18.reuse, R5, PT ;  /* 0x000000051200720c */ /* 0x040fe40003f64070 */
[----:B------:R-:W-:Y:S01]  /*05c0*/  ISETP.GT.U32.AND P5, PT, R18, R6, PT ;  /* 0x000000061200720c */ /* 0x000fe20003fa4070 */
[----:B------:R-:W-:-:S02]  /*05d0*/  IMAD.MOV R10, RZ, RZ, -R9 ;  /* 0x000000ffff0a7224 */ /* 0x000fc400078e0a09 */
[----:B------:R-:W-:Y:S02]  /*05e0*/  IMAD.MOV.U32 R9, RZ, RZ, R11 ;  /* 0x000000ffff097224 */ /* 0x000fe400078e000b */
[----:B------:R-:W-:Y:S02]  /*05f0*/  IMAD.MOV.U32 R11, RZ, RZ, R12 ;  /* 0x000000ffff0b7224 */ /* 0x000fe400078e000c */
[----:B------:R-:W-:Y:S02]  /*0600*/  IMAD R13, R22, R10, R13 ;  /* 0x0000000a160d7224 */ /* 0x000fe400078e020d */
[----:B------:R-:W-:-:S04]  /*0610*/  IMAD.HI.U32 R10, R20, R11, RZ ;  /* 0x0000000b140a7227 */ /* 0x000fc800078e00ff */
[----:B------:R-:W-:Y:S02]  /*0620*/  IMAD.MOV R10, RZ, RZ, -R10 ;  /* 0x000000ffff0a7224 */ /* 0x000fe400078e0a0a */
[--C-:B------:R-:W-:Y:S01]  /*0630*/  @!P3 IMAD.IADD R5, R5, 0x1, -R22.reuse ;  /* 0x000000010505b824 */ /* 0x100fe200078e0a16 */
[----:B------:R-:W-:Y:S01]  /*0640*/  ISETP.GT.U32.AND P3, PT, R18, R13, PT ;  /* 0x0000000d1200720c */ /* 0x000fe20003f64070 */
[----:B------:R-:W-:Y:S02]  /*0650*/  @!P5 IMAD.IADD R6, R6, 0x1, -R22 ;  /* 0x000000010606d824 */ /* 0x000fe400078e0a16 */
[----:B------:R-:W-:Y:S01]  /*0660*/  IMAD R11, R22, R10, R11 ;  /* 0x0000000a160b7224 */ /* 0x000fe200078e020b */
[----:B------:R-:W-:Y:S01]  /*0670*/  IADD3 R10, PT, PT, R24, 0x6, RZ ;  /* 0x00000006180a7810 */ /* 0x000fe20007ffe0ff */
[----:B------:R-:W-:Y:S01]  /*0680*/  IMAD.HI.U32 R7, R20, R9, RZ ;  /* 0x0000000914077227 */ /* 0x000fe200078e00ff */
[----:B------:R-:W-:Y:S02]  /*0690*/  ISETP.GT.U32.AND P5, PT, R18, R6, PT ;  /* 0x000000061200720c */ /* 0x000fe40003fa4070 */
[----:B------:R-:W-:Y:S01]  /*06a0*/  IABS R25, R10 ;  /* 0x0000000a00197213 */ /* 0x000fe20000000000 */
[----:B------:R-:W-:-:S04]  /*06b0*/  IMAD.MOV R7, RZ, RZ, -R7 ;  /* 0x000000ffff077224 */ /* 0x000fc800078e0a07 */
[----:B------:R-:W-:Y:S02]  /*06c0*/  IMAD R9, R22, R7, R9 ;  /* 0x0000000716097224 */ /* 0x000fe400078e0209 */
[----:B------:R-:W-:-:S04]  /*06d0*/  IMAD.HI.U32 R7, R20, R25, RZ ;  /* 0x0000001914077227 */ /* 0x000fc800078e00ff */
[--C-:B------:R-:W-:Y:S02]  /*06e0*/  @!P3 IMAD.IADD R13, R13, 0x1, -R22.reuse ;  /* 0x000000010d0db824 */ /* 0x100fe400078e0a16 */
[----:B------:R-:W-:Y:S02]  /*06f0*/  IMAD.MOV R7, RZ, RZ, -R7 ;  /* 0x000000ffff077224 */ /* 0x000fe400078e0a07 */
[----:B------:R-:W-:Y:S01]  /*0700*/  @!P4 IMAD.MOV R5, RZ, RZ, -R5 ;  /* 0x000000ffff05c224 */ /* 0x000fe200078e0a05 */
[----:B------:R-:W-:Y:S01]  /*0710*/  ISETP.GT.U32.AND P3, PT, R18, R13, PT ;  /* 0x0000000d1200720c */ /* 0x000fe20003f64070 */
[----:B------:R-:W-:Y:S01]  /*0720*/  @!P5 IMAD.IADD R6, R6, 0x1, -R22 ;  /* 0x000000010606d824 */ /* 0x000fe200078e0a16 */
[----:B------:R-:W-:Y:S01]  /*0730*/  ISETP.GT.U32.AND P4, PT, R18, R9, PT ;  /* 0x000000091200720c */ /* 0x000fe20003f84070 */
[----:B------:R-:W-:Y:S01]  /*0740*/  IMAD R7, R22, R7, R25 ;  /* 0x0000000716077224 */ /* 0x000fe200078e0219 */
[----:B------:R-:W-:Y:S02]  /*0750*/  ISETP.GT.U32.AND P5, PT, R18, R11, PT ;  /* 0x0000000b1200720c */ /* 0x000fe40003fa4070 */
[----:B------:R-:W-:-:S02]  /*0760*/  @!P6 IADD3 R6, PT, PT, -R6, RZ, RZ ;  /* 0x000000ff0606e210 */ /* 0x000fc40007ffe1ff */
[----:B------:R-:W-:Y:S02]  /*0770*/  ISETP.GT.U32.AND P6, PT, R18, R7, PT ;  /* 0x000000071200720c */ /* 0x000fe40003fc4070 */
[----:B------:R-:W-:-:S03]  /*0780*/  SEL R5, R23, R5, !P1 ;  /* 0x0000000517057207 */ /* 0x000fc60004800000 */
[--C-:B------:R-:W-:Y:S01]  /*0790*/  @!P3 IMAD.IADD R13, R13, 0x1, -R22.reuse ;  /* 0x000000010d0db824 */ /* 0x100fe200078e0a16 */
[----:B------:R-:W-:Y:S01]  /*07a0*/  ISETP.GE.AND P3, PT, R4, RZ, PT ;  /* 0x000000ff0400720c */ /* 0x000fe20003f66270 */
[--C-:B------:R-:W-:Y:S01]  /*07b0*/  @!P4 IMAD.IADD R9, R9, 0x1, -R22.reuse ;  /* 0x000000010909c824 */ /* 0x100fe200078e0a16 */
[----:B------:R-:W-:Y:S01]  /*07c0*/  IADD3 R4, P4, PT, R5, UR10, RZ ;  /* 0x0000000a05047c10 */ /* 0x000fe2000ff9e0ff */
[----:B------:R-:W-:-:S03]  /*07d0*/  @!P5 IMAD.IADD R11, R11, 0x1, -R22 ;  /* 0x000000010b0bd824 */ /* 0x000fc600078e0a16 */
[----:B------:R-:W-:Y:S01]  /*07e0*/  LEA.HI.X.SX32 R5, R5, UR11, 0x1, P4 ;  /* 0x0000000b05057c11 */ /* 0x000fe2000a0f0eff */
[--C-:B------:R-:W-:Y:S01]  /*07f0*/  @!P6 IMAD.IADD R7, R7, 0x1, -R22.reuse ;  /* 0x000000010707e824 */ /* 0x100fe200078e0a16 */
[C---:B------:R-:W-:Y:S02]  /*0800*/  ISETP.GT.U32.AND P5, PT, R18.reuse, R9, PT ;  /* 0x000000091200720c */ /* 0x040fe40003fa4070 */
[C---:B------:R-:W-:Y:S01]  /*0810*/  ISETP.GT.U32.AND P4, PT, R18.reuse, R11, PT ;  /* 0x0000000b1200720c */ /* 0x040fe20003f84070 */
[----:B------:R-:W-:Y:S01]  /*0820*/  @!P2 IMAD.MOV R13, RZ, RZ, -R13 ;  /* 0x000000ffff0da224 */ /* 0x000fe200078e0a0d */
[----:B------:R-:W-:Y:S01]  /*0830*/  ISETP.GT.U32.AND P6, PT, R18, R7, PT ;  /* 0x000000071200720c */ /* 0x000fe20003fc4070 */
[----:B------:R0:W4:Y:S08]  /*0840*/  LDG.E.U8 R25, desc[UR6][R4.64] ;  /* 0x0000000604197981 */ /* 0x000130000c1e1100 */
[--C-:B------:R-:W-:Y:S01]  /*0850*/  @!P5 IMAD.IADD R9, R9, 0x1, -R22.reuse ;  /* 0x000000010909d824 */ /* 0x100fe200078e0a16 */
[----:B------:R-:W-:Y:S01]  /*0860*/  ISETP.GE.AND P5, PT, R8, RZ, PT ;  /* 0x000000ff0800720c */ /* 0x000fe20003fa6270 */
[----:B------:R-:W-:Y:S01]  /*0870*/  @!P4 IMAD.IADD R11, R11, 0x1, -R22 ;  /* 0x000000010b0bc824 */ /* 0x000fe200078e0a16 */
[----:B------:R-:W-:Y:S01]  /*0880*/  ISETP.GE.AND P4, PT, R10, RZ, PT ;  /* 0x000000ff0a00720c */ /* 0x000fe20003f86270 */
[----:B------:R-:W-:Y:S01]  /*0890*/  IMAD.MOV.U32 R10, RZ, RZ, R9 ;  /* 0x000000ffff0a7224 */ /* 0x000fe200078e0009 */
[----:B------:R-:W-:-:S02]  /*08a0*/  @!P6 IADD3 R7, PT, PT, R7, -R22, RZ ;  /* 0x800000160707e210 */ /* 0x000fc40007ffe0ff */
[C---:B------:R-:W-:Y:S01]  /*08b0*/  SEL R8, R23.reuse, R6, !P1 ;  /* 0x0000000617087207 */ /* 0x040fe20004800000 */
[----:B------:R-:W-:Y:S01]  /*08c0*/  @!P3 IMAD.MOV R10, RZ, RZ, -R10 ;  /* 0x000000ffff0ab224 */ /* 0x000fe200078e0a0a */
[----:B------:R-:W-:Y:S01]  /*08d0*/  SEL R9, R23, R13, !P1 ;  /* 0x0000000d17097207 */ /* 0x000fe20004800000 */
[----:B------:R-:W-:Y:S01]  /*08e0*/  IMAD.MOV.U32 R28, RZ, RZ, R7 ;  /* 0x000000ffff1c7224 */ /* 0x000fe200078e0007 */
[C---:B------:R-:W-:Y:S02]  /*08f0*/  IADD3 R12, P2, PT, R8.reuse, UR10, RZ ;  /* 0x0000000a080c7c10 */ /* 0x040fe4000ff5e0ff */
[----:B------:R-:W-:Y:S01]  /*0900*/  IADD3 R6, P3, PT, R9, UR10, RZ ;  /* 0x0000000a09067c10 */ /* 0x000fe2000ff7e0ff */
[----:B------:R-:W-:Y:S01]  /*0910*/  @!P5 IMAD.MOV R11, RZ, RZ, -R11 ;  /* 0x000000ffff0bd224 */ /* 0x000fe200078e0a0b */
[----:B0-----:R-:W-:Y:S01]  /*0920*/  SEL R5, R23, R10, !P1 ;  /* 0x0000000a17057207 */ /* 0x001fe20004800000 */
[----:B------:R-:W-:Y:S01]  /*0930*/  @!P4 IMAD.MOV R28, RZ, RZ, -R28 ;  /* 0x000000ffff1cc224 */ /* 0x000fe200078e0a1c */
[----:B------:R-:W-:-:S02]  /*0940*/  LEA.HI.X.SX32 R13, R8, UR11, 0x1, P2 ;  /* 0x0000000b080d7c11 */ /* 0x000fc400090f0eff */
[----:B------:R-:W-:Y:S02]  /*0950*/  LEA.HI.X.SX32 R7, R9, UR11, 0x1, P3 ;  /* 0x0000000b09077c11 */ /* 0x000fe400098f0eff */
[----:B------:R-:W-:Y:S01]  /*0960*/  SEL R9, R23, R11, !P1 ;  /* 0x0000000b17097207 */ /* 0x000fe20004800000 */
[----:B------:R-:W5:Y:S01]  /*0970*/  LDG.E.U8 R12, desc[UR6][R12.64] ;  /* 0x000000060c0c7981 */ /* 0x000f62000c1e1100 */
[----:B------:R-:W-:Y:S02]  /*0980*/  IADD3 R4, P2, PT, R5, UR10, RZ ;  /* 0x0000000a05047c10 */ /* 0x000fe4000ff5e0ff */
[----:B------:R-:W-:Y:S01]  /*0990*/  SEL R11, R23, R28, !P1 ;  /* 0x0000001c170b7207 */ /* 0x000fe20004800000 */
[----:B------:R-:W3:Y:S01]  /*09a0*/  LDG.E.U8 R6, desc[UR6][R6.64] ;  /* 0x0000000606067981 */ /* 0x000ee2000c1e1100 */
[----:B------:R-:W-:Y:S02]  /*09b0*/  LEA.HI.X.SX32 R5, R5, UR11, 0x1, P2 ;  /* 0x0000000b05057c11 */ /* 0x000fe400090f0eff */
[----:B------:R-:W-:-:S02]  /*09c0*/  IADD3 R10, P2, PT, R11, UR10, RZ ;  /* 0x0000000a0b0a7c10 */ /* 0x000fc4000ff5e0ff */
[----:B------:R-:W-:Y:S01]  /*09d0*/  IADD3 R8, P3, PT, R9, UR10, RZ ;  /* 0x0000000a09087c10 */ /* 0x000fe2000ff7e0ff */
[----:B------:R-:W3:Y:S01]  /*09e0*/  LDG.E.U8 R4, desc[UR6][R4.64] ;  /* 0x0000000604047981 */ /* 0x000ee2000c1e1100 */
[----:B------:R-:W-:Y:S02]  /*09f0*/  LEA.HI.X.SX32 R11, R11, UR11, 0x1, P2 ;  /* 0x0000000b0b0b7c11 */ /* 0x000fe400090f0eff */
[----:B------:R-:W-:Y:S01]  /*0a00*/  IADD3 R28, PT, PT, R24, 0x7, RZ ;  /* 0x00000007181c7810 */ /* 0x000fe20007ffe0ff */
[----:B------:R-:W3:Y:S01]  /*0a10*/  LDG.E.U8 R13, desc[UR6][R2.64+0x5] ;  /* 0x00000506020d7981 */ /* 0x000ee2000c1e1100 */
[----:B------:R-:W-:-:S03]  /*0a20*/  LEA.HI.X.SX32 R9, R9, UR11, 0x1, P3 ;  /* 0x0000000b09097c11 */ /* 0x000fc600098f0eff */
[----:B------:R0:W3:Y:S04]  /*0a30*/  LDG.E.U8 R10, desc[UR6][R10.64] ;  /* 0x000000060a0a7981 */ /* 0x0000e8000c1e1100 */
[----:B------:R1:W3:Y:S04]  /*0a40*/  LDG.E.U8 R8, desc[UR6][R8.64] ;  /* 0x0000000608087981 */ /* 0x0002e8000c1e1100 */
[----:B------:R-:W5:Y:S01]  /*0a50*/  LDG.E.U8 R24, desc[UR6][R2.64+0x2] ;  /* 0x0000020602187981 */ /* 0x000f62000c1e1100 */
[----:B0-----:R-:W-:-:S03]  /*0a60*/  IABS R11, R28 ;  /* 0x0000001c000b7213 */ /* 0x001fc60000000000 */
[----:B------:R-:W3:Y:S02]  /*0a70*/  LDG.E.U8 R7, desc[UR6][R2.64+0x6] ;  /* 0x0000060602077981 */ /* 0x000ee4000c1e1100 */
[----:B-1----:R-:W-:Y:S02]  /*0a80*/  IMAD.HI.U32 R9, R20, R11, RZ ;  /* 0x0000000b14097227 */ /* 0x002fe400078e00ff */
[----:B------:R-:W3:Y:S02]  /*0a90*/  LDG.E.U8 R5, desc[UR6][R2.64+0x7] ;  /* 0x0000070602057981 */ /* 0x000ee4000c1e1100 */
[----:B------:R-:W-:-:S04]  /*0aa0*/  IMAD.MOV R9, RZ, RZ, -R9 ;  /* 0x000000ffff097224 */ /* 0x000fc800078e0a09 */
[----:B------:R-:W-:-:S05]  /*0ab0*/  IMAD R9, R22, R9, R11 ;  /* 0x0000000916097224 */ /* 0x000fca00078e020b */
[----:B------:R-:W-:Y:S02]  /*0ac0*/  ISETP.GT.U32.AND P3, PT, R18, R9, PT ;  /* 0x000000091200720c */ /* 0x000fe40003f64070 */
[----:B------:R-:W-:-:S11]  /*0ad0*/  ISETP.GE.AND P4, PT, R28, RZ, PT ;  /* 0x000000ff1c00720c */ /* 0x000fd60003f86270 */
[----:B------:R-:W-:-:S05]  /*0ae0*/  @!P3 IMAD.IADD R9, R9, 0x1, -R22 ;  /* 0x000000010909b824 */ /* 0x000fca00078e0a16 */
[----:B------:R-:W-:-:S13]  /*0af0*/  ISETP.GT.U32.AND P3, PT, R18, R9, PT ;  /* 0x000000091200720c */ /* 0x000fda0003f64070 */
[----:B------:R-:W-:-:S04]  /*0b00*/  @!P3 IMAD.IADD R9, R9, 0x1, -R22 ;  /* 0x000000010909b824 */ /* 0x000fc800078e0a16 */
[----:B------:R-:W-:Y:S01]  /*0b10*/  @!P4 IMAD.MOV R9, RZ, RZ, -R9 ;  /* 0x000000ffff09c224 */ /* 0x000fe200078e0a09 */
[----:B--2---:R-:W-:Y:S02]  /*0b20*/  ISETP.NE.AND P2, PT, R26, R21, PT ;  /* 0x000000151a00720c */ /* 0x004fe40003f45270 */
[----:B------:R-:W4:Y:S04]  /*0b30*/  LDG.E.U8 R26, desc[UR6][R2.64+0x1] ;  /* 0x00000106021a7981 */ /* 0x000f28000c1e1100 */
[----:B------:R0:W2:Y:S01]  /*0b40*/  LDG.E.U8 R21, desc[UR6][R2.64+0x4] ;  /* 0x0000040602157981 */ /* 0x0000a2000c1e1100 */
[----:B------:R-:W-:-:S04]  /*0b50*/  SEL R9, R23, R9, !P1 ;  /* 0x0000000917097207 */ /* 0x000fc80004800000 */
[----:B0-----:R-:W-:-:S04]  /*0b60*/  IADD3 R2, P1, PT, R9, UR10, RZ ;  /* 0x0000000a09027c10 */ /* 0x001fc8000ff3e0ff */
[----:B------:R-:W-:-:S05]  /*0b70*/  LEA.HI.X.SX32 R3, R9, UR11, 0x1, P1 ;  /* 0x0000000b09037c11 */ /* 0x000fca00088f0eff */
[----:B------:R0:W2:Y:S01]  /*0b80*/  LDG.E.U8 R2, desc[UR6][R2.64] ;  /* 0x0000000602027981 */ /* 0x0000a2000c1e1100 */
[----:B------:R-:W-:Y:S02]  /*0b90*/  VIADD R9, R14, 0x1 ;  /* 0x000000010e097836 */ /* 0x000fe40000000000 */
[----:B------:R-:W-:-:S05]  /*0ba0*/  @P2 IMAD.MOV R9, RZ, RZ, R14 ;  /* 0x000000ffff092224 */ /* 0x000fca00078e020e */
[----:B------:R-:W-:Y:S01]  /*0bb0*/  IADD3 R11, PT, PT, R9, 0x1, RZ ;  /* 0x00000001090b7810 */ /* 0x000fe20007ffe0ff */
[----:B------:R-:W-:Y:S01]  /*0bc0*/  UIADD3 UR4, UPT, UPT, UR4, 0x8, URZ ;  /* 0x0000000804047890 */ /* 0x000fe2000fffe0ff */
[----:B-----5:R-:W-:Y:S02]  /*0bd0*/  ISETP.NE.AND P2, PT, R24, R12, PT ;  /* 0x0000000c1800720c */ /* 0x020fe40003f45270 */
[----:B----4-:R-:W-:-:S13]  /*0be0*/  ISETP.NE.AND P1, PT, R26, R25, PT ;  /* 0x000000191a00720c */ /* 0x010fda0003f25270 */
[----:B------:R-:W-:Y:S01]  /*0bf0*/  @P1 IMAD.MOV R11, RZ, RZ, R9 ;  /* 0x000000ffff0b1224 */ /* 0x000fe200078e0209 */
[----:B---3--:R-:W-:-:S03]  /*0c00*/  ISETP.NE.AND P1, PT, R29, R6, PT ;  /* 0x000000061d00720c */ /* 0x008fc60003f25270 */
[----:B------:R-:W-:Y:S02]  /*0c10*/  VIADD R6, R11, 0x1 ;  /* 0x000000010b067836 */ /* 0x000fe40000000000 */
[----:B------:R-:W-:Y:S01]  /*0c20*/  @P2 IMAD.MOV R6, RZ, RZ, R11 ;  /* 0x000000ffff062224 */ /* 0x000fe200078e020b */
[----:B--2---:R-:W-:-:S03]  /*0c30*/  ISETP.NE.AND P2, PT, R21, R4, PT ;  /* 0x000000041500720c */ /* 0x004fc60003f45270 */
[----:B0-----:R-:W-:-:S04]  /*0c40*/  VIADD R3, R6, 0x1 ;  /* 0x0000000106037836 */ /* 0x001fc80000000000 */
[----:B------:R-:W-:Y:S01]  /*0c50*/  @P1 IMAD.MOV R3, RZ, RZ, R6 ;  /* 0x000000ffff031224 */ /* 0x000fe200078e0206 */
[----:B------:R-:W-:-:S03]  /*0c60*/  ISETP.NE.AND P1, PT, R13, R8, PT ;  /* 0x000000080d00720c */ /* 0x000fc60003f25270 */
[C---:B------:R-:W-:Y:S02]  /*0c70*/  VIADD R4, R3.reuse, 0x1 ;  /* 0x0000000103047836 */ /* 0x040fe40000000000 */
[----:B------:R-:W-:Y:S02]  /*0c80*/  @P2 IADD3 R4, PT, PT, R3, RZ, RZ ;  /* 0x000000ff03042210 */ /* 0x000fe40007ffe0ff */
[----:B------:R-:W-:-:S03]  /*0c90*/  ISETP.NE.AND P2, PT, R7, R10, PT ;  /* 0x0000000a0700720c */ /* 0x000fc60003f45270 */
[----:B------:R-:W-:-:S03]  /*0ca0*/  VIADD R3, R4, 0x1 ;  /* 0x0000000104037836 */ /* 0x000fc60000000000 */
[----:B------:R-:W-:Y:S01]  /*0cb0*/  @P1 IMAD.MOV R3, RZ, RZ, R4 ;  /* 0x000000ffff031224 */ /* 0x000fe200078e0204 */
[----:B------:R-:W-:-:S03]  /*0cc0*/  ISETP.NE.AND P1, PT, R5, R2, PT ;  /* 0x000000020500720c */ /* 0x000fc60003f25270 */
[----:B------:R-:W-:-:S03]  /*0cd0*/  VIADD R2, R3, 0x1 ;  /* 0x0000000103027836 */ /* 0x000fc60000000000 */
[----:B------:R-:W-:Y:S01]  /*0ce0*/  @P2 IMAD.MOV R2, RZ, RZ, R3 ;  /* 0x000000ffff022224 */ /* 0x000fe200078e0203 */
[----:B------:R-:W-:-:S03]  /*0cf0*/  ISETP.NE.AND P2, PT, R17, UR4, PT ;  /* 0x0000000411007c0c */ /* 0x000fc6000bf45270 */
[----:B------:R-:W-:-:S03]  /*0d00*/  VIADD R14, R2, 0x1 ;  /* 0x00000001020e7836 */ /* 0x000fc60000000000 */
[----:B------:R-:W-:-:S07]  /*0d10*/  @P1 IMAD.MOV R14, RZ, RZ, R2 ;  /* 0x000000ffff0e1224 */ /* 0x000fce00078e0202 */
[----:B------:R-:W-:Y:S05]  /*0d20*/  @P2 BRA `(.L_x_2) ;  /* 0xfffffff4003c2947 */ /* 0x000fea000383ffff */
.L_x_1:
[----:B------:R-:W-:Y:S05]  /*0d30*/  @!P0 BRA `(.L_x_0) ;  /* 0x0000000800fc8947 */ /* 0x000fea0003800000 */
[----:B------:R-:W-:Y:S02]  /*0d40*/  ISETP.GE.U32.AND P1, PT, R27, 0x4, PT ;  /* 0x000000041b00780c */ /* 0x000fe40003f26070 */
[----:B------:R-:W-:-:S04]  /*0d50*/  LOP3.LUT R11, R15, 0x3, RZ, 0xc0, !PT ;  /* 0x000000030f0b7812 */ /* 0x000fc800078ec0ff */
[----:B------:R-:W-:-:S07]  /*0d60*/  ISETP.NE.AND P0, PT, R11, RZ, PT ;  /* 0x000000ff0b00720c */ /* 0x000fce0003f05270 */
[----:B------:R-:W-:Y:S06]  /*0d70*/  @!P1 BRA `(.L_x_3) ;  /* 0x00000004006c9947 */ /* 0x000fec0003800000 */
[----:B------:R-:W-:Y:S01]  /*0d80*/  IABS R3, R15 ;  /* 0x0000000f00037213 */ /* 0x000fe20000000000 */
[----:B------:R-:W-:Y:S01]  /*0d90*/  IMAD.IADD R2, R16, 0x1, R17 ;  /* 0x0000000110027824 */ /* 0x000fe200078e0211 */
[----:B------:R-:W1:Y:S02]  /*0da0*/  LDCU.64 UR4, c[0x0][0x380] ;  /* 0x00007000ff0477ac */ /* 0x000e640008000a00 */
[----:B------:R-:W2:Y:S01]  /*0db0*/  I2F.RP R7, R3 ;  /* 0x0000000300077306 */ /* 0x000ea20000209400 */
[C---:B------:R-:W-:Y:S01]  /*0dc0*/  VIADD R13, R2.reuse, 0x2 ;  /* 0x00000002020d7836 */ /* 0x040fe20000000000 */
[----:B------:R-:W-:Y:S02]  /*0dd0*/  IABS R6, R2 ;  /* 0x0000000200067213 */ /* 0x000fe40000000000 */
[----:B------:R-:W-:Y:S02]  /*0de0*/  IADD3 R10, PT, PT, R2, 0x3, RZ ;  /* 0x00000003020a7810 */ /* 0x000fe40007ffe0ff */
[----:B------:R-:W-:-:S02]  /*0df0*/  IABS R12, R13 ;  /* 0x0000000d000c7213 */ /* 0x000fc40000000000 */
[----:B------:R-:W-:Y:S02]  /*0e00*/  IABS R18, R10 ;  /* 0x0000000a00127213 */ /* 0x000fe40000000000 */
[----:B------:R-:W-:Y:S01]  /*0e10*/  ISETP.GE.AND P3, PT, R2, RZ, PT ;  /* 0x000000ff0200720c */ /* 0x000fe20003f66270 */
[----:B--2---:R-:W2:Y:S02]  /*0e20*/  MUFU.RCP R7, R7 ;  /* 0x0000000700077308 */ /* 0x004ea40000001000 */
[----:B--2---:R-:W-:-:S06]  /*0e30*/  IADD3 R8, PT, PT, R7, 0xffffffe, RZ ;  /* 0x0ffffffe07087810 */ /* 0x004fcc0007ffe0ff */
[----:B------:R-:W2:Y:S02]  /*0e40*/  F2I.FTZ.U32.TRUNC.NTZ R5, R8 ;  /* 0x0000000800057305 */ /* 0x000ea4000021f000 */
[----:B--2---:R-:W-:-:S04]  /*0e50*/  IMAD.MOV R4, RZ, RZ, -R5 ;  /* 0x000000ffff047224 */ /* 0x004fc800078e0a05 */
[----:B------:R-:W-:Y:S02]  /*0e60*/  IMAD R9, R4, R3, RZ ;  /* 0x0000000304097224 */ /* 0x000fe400078e02ff */
[----:B------:R-:W-:-:S04]  /*0e70*/  IMAD.MOV.U32 R4, RZ, RZ, RZ ;  /* 0x000000ffff047224 */ /* 0x000fc800078e00ff */
[----:B------:R-:W-:-:S04]  /*0e80*/  IMAD.HI.U32 R19, R5, R9, R4 ;  /* 0x0000000905137227 */ /* 0x000fc800078e0004 */
[----:B------:R-:W-:Y:S02]  /*0e90*/  VIADD R4, R2, 0x1 ;  /* 0x0000000102047836 */ /* 0x000fe40000000000 */
[----:B------:R-:W-:-:S03]  /*0ea0*/  IMAD.HI.U32 R5, R19, R6, RZ ;  /* 0x0000000613057227 */ /* 0x000fc600078e00ff */
[----:B------:R-:W-:Y:S01]  /*0eb0*/  IABS R8, R4 ;  /* 0x0000000400087213 */ /* 0x000fe20000000000 */
[----:B------:R-:W-:Y:S02]  /*0ec0*/  IMAD.MOV R5, RZ, RZ, -R5 ;  /* 0x000000ffff057224 */ /* 0x000fe400078e0a05 */
[----:B------:R-:W-:-:S04]  /*0ed0*/  IMAD.HI.U32 R7, R19, R12, RZ ;  /* 0x0000000c13077227 */ /* 0x000fc800078e00ff */
[----:B------:R-:W-:Y:S02]  /*0ee0*/  IMAD R6, R3, R5, R6 ;  /* 0x0000000503067224 */ /* 0x000fe400078e0206 */
[----:B------:R-:W-:-:S03]  /*0ef0*/  IMAD.HI.U32 R5, R19, R8, RZ ;  /* 0x0000000813057227 */ /* 0x000fc600078e00ff */
[----:B------:R-:W-:Y:S01]  /*0f00*/  ISETP.GT.U32.AND P1, PT, R3, R6, PT ;  /* 0x000000060300720c */ /* 0x000fe20003f24070 */
[----:B------:R-:W-:Y:S02]  /*0f10*/  IMAD.MOV R9, RZ, RZ, -R5 ;  /* 0x000000ffff097224 */ /* 0x000fe400078e0a05 */
[----:B------:R-:W-:-:S04]  /*0f20*/  IMAD.HI.U32 R5, R19, R18, RZ ;  /* 0x0000001213057227 */ /* 0x000fc800078e00ff */
[----:B------:R-:W-:Y:S02]  /*0f30*/  IMAD.MOV R7, RZ, RZ, -R7 ;  /* 0x000000ffff077224 */ /* 0x000fe400078e0a07 */
[C---:B------:R-:W-:Y:S01]  /*0f40*/  IMAD R8, R3.reuse, R9, R8 ;  /* 0x0000000903087224 */ /* 0x040fe200078e0208 */
[----:B------:R-:W-:Y:S01]  /*0f50*/  LOP3.LUT R9, RZ, R15, RZ, 0x33, !PT ;  /* 0x0000000fff097212 */ /* 0x000fe200078e33ff */
[----:B------:R-:W-:Y:S02]  /*0f60*/  IMAD.MOV R5, RZ, RZ, -R5 ;  /* 0x000000ffff057224 */ /* 0x000fe400078e0a05 */
[C---:B------:R-:W-:Y:S01]  /*0f70*/  IMAD R12, R3.reuse, R7, R12 ;  /* 0x00000007030c7224 */ /* 0x040fe200078e020c */
[C---:B------:R-:W-:Y:S01]  /*0f80*/  ISETP.GT.U32.AND P4, PT, R3.reuse, R8, PT ;  /* 0x000000080300720c */ /* 0x040fe20003f84070 */
[C---:B------:R-:W-:Y:S02]  /*0f90*/  IMAD R18, R3.reuse, R5, R18 ;  /* 0x0000000503127224 */ /* 0x040fe400078e0212 */
[----:B------:R-:W-:Y:S01]  /*0fa0*/  @!P1 IMAD.IADD R6, R6, 0x1, -R3 ;  /* 0x0000000106069824 */ /* 0x000fe200078e0a03 */
[----:B------:R-:W-:-:S02]  /*0fb0*/  ISETP.GT.U32.AND P5, PT, R3, R12, PT ;  /* 0x0000000c0300720c */ /* 0x000fc40003fa4070 */
[C---:B------:R-:W-:Y:S02]  /*0fc0*/  ISETP.GT.U32.AND P2, PT, R3.reuse, R18, PT ;  /* 0x000000120300720c */ /* 0x040fe40003f44070 */
[----:B------:R-:W-:-:S05]  /*0fd0*/  ISETP.GT.U32.AND P1, PT, R3, R6, PT ;  /* 0x000000060300720c */ /* 0x000fca0003f24070 */
[----:B------:R-:W-:Y:S01]  /*0fe0*/  @!P4 IMAD.IADD R8, R8, 0x1, -R3 ;  /* 0x000000010808c824 */ /* 0x000fe200078e0a03 */
[----:B------:R-:W-:-:S03]  /*0ff0*/  ISETP.GE.AND P4, PT, R4, RZ, PT ;  /* 0x000000ff0400720c */ /* 0x000fc60003f86270 */
[----:B------:R-:W-:Y:S02]  /*1000*/  @!P5 IADD3 R12, PT, PT, R12, -R3, RZ ;  /* 0x800000030c0cd210 */ /* 0x000fe40007ffe0ff */
[C---:B------:R-:W-:Y:S01]  /*1010*/  ISETP.GT.U32.AND P6, PT, R3.reuse, R8, PT ;  /* 0x000000080300720c */ /* 0x040fe20003fc4070 */
[--C-:B------:R-:W-:Y:S01]  /*1020*/  @!P2 IMAD.IADD R18, R18, 0x1, -R3.reuse ;  /* 0x000000011212a824 */ /* 0x100fe200078e0a03 */
[----:B------:R-:W-:Y:S01]  /*1030*/  ISETP.GT.U32.AND P2, PT, R3, R12, PT ;  /* 0x0000000c0300720c */ /* 0x000fe20003f44070 */
[----:B------:R-:W-:Y:S01]  /*1040*/  @!P1 IMAD.IADD R6, R6, 0x1, -R3 ;  /* 0x0000000106069824 */ /* 0x000fe200078e0a03 */
[----:B------:R-:W-:-:S03]  /*1050*/  ISETP.NE.AND P1, PT, R15, RZ, PT ;  /* 0x000000ff0f00720c */ /* 0x000fc60003f25270 */
[----:B------:R-:W-:Y:S01]  /*1060*/  @!P3 IMAD.MOV R6, RZ, RZ, -R6 ;  /* 0x000000ffff06b224 */ /* 0x000fe200078e0a06 */
[----:B------:R-:W-:-:S04]  /*1070*/  ISETP.GT.U32.AND P3, PT, R3, R18, PT ;  /* 0x000000120300720c */ /* 0x000fc80003f64070 */
[----:B------:R-:W-:Y:S01]  /*1080*/  SEL R2, R9, R6, !P1 ;  /* 0x0000000609027207 */ /* 0x000fe20004800000 */
[--C-:B------:R-:W-:Y:S01]  /*1090*/  @!P6 IMAD.IADD R8, R8, 0x1, -R3.reuse ;  /* 0x000000010808e824 */ /* 0x100fe200078e0a03 */
[----:B------:R-:W-:Y:S01]  /*10a0*/  ISETP.GE.AND P6, PT, R13, RZ, PT ;  /* 0x000000ff0d00720c */ /* 0x000fe20003fc6270 */
[--C-:B------:R-:W-:Y:S01]  /*10b0*/  @!P2 IMAD.IADD R12, R12, 0x1, -R3.reuse ;  /* 0x000000010c0ca824 */ /* 0x100fe200078e0a03 */
[----:B-1----:R-:W-:Y:S02]  /*10c0*/  IADD3 R6, P5, PT, R2, UR4, RZ ;  /* 0x0000000402067c10 */ /* 0x002fe4000ffbe0ff */
[----:B------:R-:W-:Y:S02]  /*10d0*/  ISETP.GE.AND P2, PT, R10, RZ, PT ;  /* 0x000000ff0a00720c */ /* 0x000fe40003f46270 */
[----:B------:R-:W-:Y:S01]  /*10e0*/  @!P4 IADD3 R8, PT, PT, -R8, RZ, RZ ;  /* 0x000000ff0808c210 */ /* 0x000fe20007ffe1ff */
[----:B------:R-:W-:Y:S01]  /*10f0*/  @!P3 IMAD.IADD R18, R18, 0x1, -R3 ;  /* 0x000000011212b824 */ /* 0x000fe200078e0a03 */
[----:B------:R-:W-:-:S02]  /*1100*/  LEA.HI.X.SX32 R7, R2, UR5, 0x1, P5 ;  /* 0x0000000502077c11 */ /* 0x000fc4000a8f0eff */
[----:B------:R-:W-:Y:S02]  /*1110*/  IADD3 R2, P5, PT, R17, UR4, RZ ;  /* 0x0000000411027c10 */ /* 0x000fe4000ffbe0ff */
[C---:B------:R-:W-:Y:S01]  /*1120*/  SEL R8, R9.reuse, R8, !P1 ;  /* 0x0000000809087207 */ /* 0x040fe20004800000 */
[----:B------:R-:W-:Y:S01]  /*1130*/  @!P6 IMAD.MOV R12, RZ, RZ, -R12 ;  /* 0x000000ffff0ce224 */ /* 0x000fe200078e0a0c */
[----:B0-----:R0:W2:Y:S01]  /*1140*/  LDG.E.U8 R10, desc[UR6][R6.64] ;  /* 0x00000006060a7981 */ /* 0x0010a2000c1e1100 */
[----:B------:R-:W-:Y:S01]  /*1150*/  IMAD.X R3, RZ, RZ, UR5, P5 ;  /* 0x00000005ff037e24 */ /* 0x000fe2000a8e06ff */
[C---:B------:R-:W-:Y:S01]  /*1160*/  IADD3 R4, P3, PT, R8.reuse, UR4, RZ ;  /* 0x0000000408047c10 */ /* 0x040fe2000ff7e0ff */
[----:B------:R-:W-:Y:S01]  /*1170*/  @!P2 IMAD.MOV R18, RZ, RZ, -R18 ;  /* 0x000000ffff12a224 */ /* 0x000fe200078e0a12 */
[----:B------:R-:W-:Y:S02]  /*1180*/  SEL R12, R9, R12, !P1 ;  /* 0x0000000c090c7207 */ /* 0x000fe40004800000 */
[----:B------:R-:W2:Y:S01]  /*1190*/  LDG.E.U8 R13, desc[UR6][R2.64] ;  /* 0x00000006020d7981 */ /* 0x000ea2000c1e1100 */
[----:B------:R-:W-:-:S02]  /*11a0*/  LEA.HI.X.SX32 R5, R8, UR5, 0x1, P3 ;  /* 0x0000000508057c11 */ /* 0x000fc400098f0eff */
[----:B------:R-:W-:Y:S01]  /*11b0*/  SEL R18, R9, R18, !P1 ;  /* 0x0000001209127207 */ /* 0x000fe20004800000 */
[----:B------:R-:W3:Y:S01]  /*11c0*/  LDG.E.U8 R19, desc[UR6][R2.64+0x1] ;  /* 0x0000010602137981 */ /* 0x000ee2000c1e1100 */
[----:B0-----:R-:W-:-:S03]  /*11d0*/  IADD3 R6, P1, PT, R12, UR4, RZ ;  /* 0x000000040c067c10 */ /* 0x001fc6000ff3e0ff */
[----:B------:R-:W3:Y:S01]  /*11e0*/  LDG.E.U8 R4, desc[UR6][R4.64] ;  /* 0x0000000604047981 */ /* 0x000ee2000c1e1100 */
[----:B------:R-:W-:Y:S02]  /*11f0*/  LEA.HI.X.SX32 R7, R12, UR5, 0x1, P1 ;  /* 0x000000050c077c11 */ /* 0x000fe400088f0eff */
[C---:B------:R-:W-:Y:S01]  /*1200*/  IADD3 R8, P1, PT, R18.reuse, UR4, RZ ;  /* 0x0000000412087c10 */ /* 0x040fe2000ff3e0ff */
[----:B------:R-:W4:Y:S03]  /*1210*/  LDG.E.U8 R21, desc[UR6][R2.64+0x2] ;  /* 0x0000020602157981 */ /* 0x000f26000c1e1100 */
[----:B------:R-:W-:Y:S01]  /*1220*/  LEA.HI.X.SX32 R9, R18, UR5, 0x1, P1 ;  /* 0x0000000512097c11 */ /* 0x000fe200088f0eff */
[----:B------:R-:W4:Y:S04]  /*1230*/  LDG.E.U8 R6, desc[UR6][R6.64] ;  /* 0x0000000606067981 */ /* 0x000f28000c1e1100 */
[----:B------:R-:W5:Y:S04]  /*1240*/  LDG.E.U8 R23, desc[UR6][R2.64+0x3] ;  /* 0x0000030602177981 */ /* 0x000f68000c1e1100 */
[----:B------:R-:W5:Y:S01]  /*1250*/  LDG.E.U8 R8, desc[UR6][R8.64] ;  /* 0x0000000608087981 */ /* 0x000f62000c1e1100 */
[----:B------:R-:W-:Y:S01]  /*1260*/  VIADD R17, R17, 0x4 ;  /* 0x0000000411117836 */ /* 0x000fe20000000000 */
[----:B--2---:R-:W-:-:S02]  /*1270*/  ISETP.NE.AND P1, PT, R13, R10, PT ;  /* 0x0000000a0d00720c */ /* 0x004fc40003f25270 */
[----:B---3--:R-:W-:Y:S01]  /*1280*/  ISETP.NE.AND P2, PT, R19, R4, PT ;  /* 0x000000041300720c */ /* 0x008fe20003f45270 */
[----:B------:R-:W-:-:S10]  /*1290*/  VIADD R4, R14, 0x1 ;  /* 0x000000010e047836 */ /* 0x000fd40000000000 */
[----:B------:R-:W-:Y:S01]  /*12a0*/  @P1 IMAD.MOV R4, RZ, RZ, R14 ;  /* 0x000000ffff041224 */ /* 0x000fe200078e020e */
[----:B----4-:R-:W-:-:S03]  /*12b0*/  ISETP.NE.AND P1, PT, R21, R6, PT ;  /* 0x000000061500720c */ /* 0x010fc60003f25270 */
[----:B------:R-:W-:Y:S02]  /*12c0*/  VIADD R5, R4, 0x1 ;  /* 0x0000000104057836 */ /* 0x000fe40000000000 */
[----:B------:R-:W-:Y:S01]  /*12d0*/  @P2 IMAD.MOV R5, RZ, RZ, R4 ;  /* 0x000000ffff052224 */ /* 0x000fe200078e0204 */
[----:B-----5:R-:W-:-:S04]  /*12e0*/  ISETP.NE.AND P2, PT, R23, R8, PT ;  /* 0x000000081700720c */ /* 0x020fc80003f45270 */
[----:B------:R-:W-:-:S03]  /*12f0*/  IADD3 R4, PT, PT, R5, 0x1, RZ ;  /* 0x0000000105047810 */ /* 0x000fc60007ffe0ff */
[----:B------:R-:W-:-:S04]  /*1300*/  @P1 IMAD.MOV R4, RZ, RZ, R5 ;  /* 0x000000ffff041224 */ /* 0x000fc800078e0205 */
[----:B------:R-:W-:Y:S02]  /*1310*/  VIADD R14, R4, 0x1 ;  /* 0x00000001040e7836 */ /* 0x000fe40000000000 */
[----:B------:R-:W-:-:S07]  /*1320*/  @P2 IMAD.MOV R14, RZ, RZ, R4 ;  /* 0x000000ffff0e2224 */ /* 0x000fce00078e0204 */
.L_x_3:
[----:B------:R-:W-:Y:S05]  /*1330*/  @!P0 BRA `(.L_x_0) ;  /* 0x00000004007c8947 */ /* 0x000fea0003800000 */
[----:B------:R-:W-:Y:S02]  /*1340*/  ISETP.NE.AND P1, PT, R11, 0x1, PT ;  /* 0x000000010b00780c */ /* 0x000fe40003f25270 */
[----:B------:R-:W-:-:S04]  /*1350*/  LOP3.LUT R2, R15, 0x1, RZ, 0xc0, !PT ;  /* 0x000000010f027812 */ /* 0x000fc800078ec0ff */
[----:B------:R-:W-:-:S07]  /*1360*/  ISETP.NE.U32.AND P0, PT, R2, 0x1, PT ;  /* 0x000000010200780c */ /* 0x000fce0003f05070 */
[----:B------:R-:W-:Y:S06]  /*1370*/  @!P1 BRA `(.L_x_4) ;  /* 0x0000000000d89947 */ /* 0x000fec0003800000 */
[----:B------:R-:W-:Y:S01]  /*1380*/  IABS R8, R15 ;  /* 0x0000000f00087213 */ /* 0x000fe20000000000 */
[----:B------:R-:W1:Y:S01]  /*1390*/  LDCU.64 UR4, c[0x0][0x380] ;  /* 0x00007000ff0477ac */ /* 0x000e620008000a00 */
[----:B------:R-:W-:Y:S02]  /*13a0*/  IADD3 R7, PT, PT, R16, R17, RZ ;  /* 0x0000001110077210 */ /* 0x000fe40007ffe0ff */
[----:B------:R-:W2:Y:S02]  /*13b0*/  I2F.RP R6, R8 ;  /* 0x0000000800067306 */ /* 0x000ea40000209400 */
[----:B------:R-:W-:Y:S01]  /*13c0*/  IABS R5, R7 ;  /* 0x0000000700057213 */ /* 0x000fe20000000000 */
[----:B------:R-:W-:-:S05]  /*13d0*/  VIADD R4, R7, 0x1 ;  /* 0x0000000107047836 */ /* 0x000fca0000000000 */
[----:B--2---:R-:W2:Y:S02]  /*13e0*/  MUFU.RCP R6, R6 ;  /* 0x0000000600067308 */ /* 0x004ea40000001000 */
[----:B--2---:R-:W-:Y:S01]  /*13f0*/  VIADD R2, R6, 0xffffffe ;  /* 0x0ffffffe06027836 */ /* 0x004fe20000000000 */
[----:B------:R-:W-:-:S05]  /*1400*/  IABS R6, R4 ;  /* 0x0000000400067213 */ /* 0x000fca0000000000 */
[----:B------:R2:W3:Y:S02]  /*1410*/  F2I.FTZ.U32.TRUNC.NTZ R3, R2 ;  /* 0x0000000200037305 */ /* 0x0004e4000021f000 */
[----:B--2---:R-:W-:Y:S02]  /*1420*/  IMAD.MOV.U32 R2, RZ, RZ, RZ ;  /* 0x000000ffff027224 */ /* 0x004fe400078e00ff */
[----:B---3--:R-:W-:-:S04]  /*1430*/  IMAD.MOV R9, RZ, RZ, -R3 ;  /* 0x000000ffff097224 */ /* 0x008fc800078e0a03 */
[----:B------:R-:W-:-:S04]  /*1440*/  IMAD R9, R9, R8, RZ ;  /* 0x0000000809097224 */ /* 0x000fc800078e02ff */
[----:B------:R-:W-:-:S06]  /*1450*/  IMAD.HI.U32 R3, R3, R9, R2 ;  /* 0x0000000903037227 */ /* 0x000fcc00078e0002 */
[----:B------:R-:W-:-:S04]  /*1460*/  IMAD.HI.U32 R2, R3, R5, RZ ;  /* 0x0000000503027227 */ /* 0x000fc800078e00ff */
[----:B------:R-:W-:Y:S02]  /*1470*/  IMAD.MOV R2, RZ, RZ, -R2 ;  /* 0x000000ffff027224 */ /* 0x000fe400078e0a02 */
[----:B------:R-:W-:-:S04]  /*1480*/  IMAD.HI.U32 R3, R3, R6, RZ ;  /* 0x0000000603037227 */ /* 0x000fc800078e00ff */
[----:B------:R-:W-:Y:S01]  /*1490*/  IMAD R2, R8, R2, R5 ;  /* 0x0000000208027224 */ /* 0x000fe200078e0205 */
[----:B------:R-:W-:Y:S01]  /*14a0*/  LOP3.LUT R5, RZ, R15, RZ, 0x33, !PT ;  /* 0x0000000fff057212 */ /* 0x000fe200078e33ff */
[----:B------:R-:W-:-:S03]  /*14b0*/  IMAD.MOV R3, RZ, RZ, -R3 ;  /* 0x000000ffff037224 */ /* 0x000fc600078e0a03 */
[C---:B------:R-:W-:Y:S01]  /*14c0*/  ISETP.GT.U32.AND P1, PT, R8.reuse, R2, PT ;  /* 0x000000020800720c */ /* 0x040fe20003f24070 */
[----:B------:R-:W-:-:S05]  /*14d0*/  IMAD R3, R8, R3, R6 ;  /* 0x0000000308037224 */ /* 0x000fca00078e0206 */
[----:B------:R-:W-:-:S07]  /*14e0*/  ISETP.GT.U32.AND P2, PT, R8, R3, PT ;  /* 0x000000030800720c */ /* 0x000fce0003f44070 */
[----:B------:R-:W-:-:S05]  /*14f0*/  @!P1 IMAD.IADD R2, R2, 0x1, -R8 ;  /* 0x0000000102029824 */ /* 0x000fca00078e0a08 */
[----:B------:R-:W-:Y:S01]  /*1500*/  ISETP.GT.U32.AND P1, PT, R8, R2, PT ;  /* 0x000000020800720c */ /* 0x000fe20003f24070 */
[----:B------:R-:W-:Y:S01]  /*1510*/  @!P2 IMAD.IADD R3, R3, 0x1, -R8 ;  /* 0x000000010303a824 */ /* 0x000fe200078e0a08 */
[----:B------:R-:W-:-:S04]  /*1520*/  ISETP.GE.AND P2, PT, R7, RZ, PT ;  /* 0x000000ff0700720c */ /* 0x000fc80003f46270 */
[----:B------:R-:W-:-:S07]  /*1530*/  ISETP.GT.U32.AND P3, PT, R8, R3, PT ;  /* 0x000000030800720c */ /* 0x000fce0003f64070 */
[----:B------:R-:W-:Y:S02]  /*1540*/  @!P1 IADD3 R2, PT, PT, R2, -R8, RZ ;  /* 0x8000000802029210 */ /* 0x000fe40007ffe0ff */
[----:B------:R-:W-:-:S03]  /*1550*/  ISETP.GE.AND P1, PT, R4, RZ, PT ;  /* 0x000000ff0400720c */ /* 0x000fc60003f26270 */
[----:B------:R-:W-:Y:S01]  /*1560*/  @!P2 IMAD.MOV R2, RZ, RZ, -R2 ;  /* 0x000000ffff02a224 */ /* 0x000fe200078e0a02 */
[----:B-1----:R-:W-:Y:S01]  /*1570*/  IADD3 R6, P2, PT, R17, UR4, RZ ;  /* 0x0000000411067c10 */ /* 0x002fe2000ff5e0ff */
[----:B------:R-:W-:Y:S01]  /*1580*/  @!P3 IMAD.IADD R3, R3, 0x1, -R8 ;  /* 0x000000010303b824 */ /* 0x000fe200078e0a08 */
[----:B------:R-:W-:-:S03]  /*1590*/  ISETP.NE.AND P3, PT, R15, RZ, PT ;  /* 0x000000ff0f00720c */ /* 0x000fc60003f65270 */
[----:B------:R-:W-:Y:S01]  /*15a0*/  IMAD.MOV.U32 R4, RZ, RZ, R3 ;  /* 0x000000ffff047224 */ /* 0x000fe200078e0003 */
[----:B------:R-:W-:Y:S01]  /*15b0*/  SEL R3, R5, R2, !P3 ;  /* 0x0000000205037207 */ /* 0x000fe20005800000 */
[----:B------:R-:W-:Y:S02]  /*15c0*/  IMAD.X R7, RZ, RZ, UR5, P2 ;  /* 0x00000005ff077e24 */ /* 0x000fe400090e06ff */
[----:B------:R-:W-:Y:S01]  /*15d0*/  @!P1 IMAD.MOV R4, RZ, RZ, -R4 ;  /* 0x000000ffff049224 */ /* 0x000fe200078e0a04 */
[----:B------:R-:W-:Y:S02]  /*15e0*/  IADD3 R2, P1, PT, R3, UR4, RZ ;  /* 0x0000000403027c10 */ /* 0x000fe4000ff3e0ff */
[----:B0-----:R-:W2:Y:S02]  /*15f0*/  LDG.E.U8 R9, desc[UR6][R6.64] ;  /* 0x0000000606097981 */ /* 0x001ea4000c1e1100 */
[----:B------:R-:W-:Y:S02]  /*1600*/  SEL R5, R5, R4, !P3 ;  /* 0x0000000405057207 */ /* 0x000fe40005800000 */
[----:B------:R-:W-:Y:S01]  /*1610*/  LEA.HI.X.SX32 R3, R3, UR5, 0x1, P1 ;  /* 0x0000000503037c11 */ /* 0x000fe200088f0eff */
[----:B------:R-:W3:Y:S01]  /*1620*/  LDG.E.U8 R11, desc[UR6][R6.64+0x1] ;  /* 0x00000106060b7981 */ /* 0x000ee2000c1e1100 */
[----:B------:R-:W-:-:S03]  /*1630*/  IADD3 R4, P1, PT, R5, UR4, RZ ;  /* 0x0000000405047c10 */ /* 0x000fc6000ff3e0ff */
[----:B------:R-:W2:Y:S01]  /*1640*/  LDG.E.U8 R2, desc[UR6][R2.64] ;  /* 0x0000000602027981 */ /* 0x000ea2000c1e1100 */
[----:B------:R-:W-:-:S05]  /*1650*/  LEA.HI.X.SX32 R5, R5, UR5, 0x1, P1 ;  /* 0x0000000505057c11 */ /* 0x000fca00088f0eff */
[----:B------:R-:W3:Y:S01]  /*1660*/  LDG.E.U8 R4, desc[UR6][R4.64] ;  /* 0x0000000604047981 */ /* 0x000ee2000c1e1100 */
[----:B------:R-:W-:Y:S02]  /*1670*/  VIADD R8, R14, 0x1 ;  /* 0x000000010e087836 */ /* 0x000fe40000000000 */
[----:B------:R-:W-:Y:S01]  /*1680*/  VIADD R17, R17, 0x2 ;  /* 0x0000000211117836 */ /* 0x000fe20000000000 */
[----:B--2---:R-:W-:Y:S02]  /*1690*/  ISETP.NE.AND P1, PT, R9, R2, PT ;  /* 0x000000020900720c */ /* 0x004fe40003f25270 */
[----:B---3--:R-:W-:-:S11]  /*16a0*/  ISETP.NE.AND P2, PT, R11, R4, PT ;  /* 0x000000040b00720c */ /* 0x008fd60003f45270 */
[----:B------:R-:W-:-:S05]  /*16b0*/  @P1 IADD3 R8, PT, PT, R14, RZ, RZ ;  /* 0x000000ff0e081210 */ /* 0x000fca0007ffe0ff */
[----:B------:R-:W-:Y:S02]  /*16c0*/  VIADD R14, R8, 0x1 ;  /* 0x00000001080e7836 */ /* 0x000fe40000000000 */
[----:B------:R-:W-:-:S07]  /*16d0*/  @P2 IMAD.MOV R14, RZ, RZ, R8 ;  /* 0x000000ffff0e2224 */ /* 0x000fce00078e0208 */
.L_x_4:
[----:B------:R-:W-:Y:S05]  /*16e0*/  @P0 BRA `(.L_x_0) ;  /* 0x0000000000900947 */ /* 0x000fea0003800000 */
[----:B------:R-:W-:Y:S01]  /*16f0*/  IABS R5, R15 ;  /* 0x0000000f00057213 */ /* 0x000fe20000000000 */
[----:B------:R-:W-:Y:S01]  /*1700*/  IMAD.IADD R16, R16, 0x1, R17 ;  /* 0x0000000110107824 */ /* 0x000fe200078e0211 */
[----:B------:R-:W1:Y:S01]  /*1710*/  LDCU.64 UR4, c[0x0][0x380] ;  /* 0x00007000ff0477ac */ /* 0x000e620008000a00 */
[----:B------:R-:W-:Y:S01]  /*1720*/  ISETP.NE.AND P2, PT, R15, RZ, PT ;  /* 0x000000ff0f00720c */ /* 0x000fe20003f45270 */
[----:B------:R-:W2:Y:S02]  /*1730*/  I2F.RP R4, R5 ;  /* 0x0000000500047306 */ /* 0x000ea40000209400 */
[----:B------:R-:W-:Y:S02]  /*1740*/  IABS R8, R16 ;  /* 0x0000001000087213 */ /* 0x000fe40000000000 */
[----:B------:R-:W-:-:S04]  /*1750*/  ISETP.GE.AND P1, PT, R16, RZ, PT ;  /* 0x000000ff1000720c */ /* 0x000fc80003f26270 */
[----:B--2---:R-:W2:Y:S02]  /*1760*/  MUFU.RCP R4, R4 ;  /* 0x0000000400047308 */ /* 0x004ea40000001000 */
[----:B--2---:R-:W-:-:S06]  /*1770*/  VIADD R6, R4, 0xffffffe ;  /* 0x0ffffffe04067836 */ /* 0x004fcc0000000000 */
[----:B------:R-:W2:Y:S02]  /*1780*/  F2I.FTZ.U32.TRUNC.NTZ R3, R6 ;  /* 0x0000000600037305 */ /* 0x000ea4000021f000 */
[----:B--2---:R-:W-:-:S04]  /*1790*/  IMAD.MOV R2, RZ, RZ, -R3 ;  /* 0x000000ffff027224 */ /* 0x004fc800078e0a03 */
[----:B------:R-:W-:Y:S02]  /*17a0*/  IMAD R7, R2, R5, RZ ;  /* 0x0000000502077224 */ /* 0x000fe400078e02ff */
[----:B------:R-:W-:-:S05]  /*17b0*/  HFMA2 R2, -RZ, RZ, 0, 0 ;  /* 0x00000000ff027431 */ /* 0x000fca00000001ff */
[----:B------:R-:W-:-:S04]  /*17c0*/  IMAD.HI.U32 R2, R3, R7, R2 ;  /* 0x0000000703027227 */ /* 0x000fc800078e0002 */
[----:B------:R-:W-:-:S04]  /*17d0*/  IMAD.MOV.U32 R3, RZ, RZ, R8 ;  /* 0x000000ffff037224 */ /* 0x000fc800078e0008 */
[----:B------:R-:W-:-:S04]  /*17e0*/  IMAD.HI.U32 R2, R2, R3, RZ ;  /* 0x0000000302027227 */ /* 0x000fc800078e00ff */
[----:B------:R-:W-:-:S04]  /*17f0*/  IMAD.MOV R2, RZ, RZ, -R2 ;  /* 0x000000ffff027224 */ /* 0x000fc800078e0a02 */
[----:B------:R-:W-:-:S05]  /*1800*/  IMAD R2, R5, R2, R3 ;  /* 0x0000000205027224 */ /* 0x000fca00078e0203 */
[----:B------:R-:W-:-:S13]  /*1810*/  ISETP.GT.U32.AND P0, PT, R5, R2, PT ;  /* 0x000000020500720c */ /* 0x000fda0003f04070 */
[----:B------:R-:W-:-:S05]  /*1820*/  @!P0 IMAD.IADD R2, R2, 0x1, -R5 ;  /* 0x0000000102028824 */ /* 0x000fca00078e0a05 */
[----:B------:R-:W-:-:S13]  /*1830*/  ISETP.GT.U32.AND P0, PT, R5, R2, PT ;  /* 0x000000020500720c */ /* 0x000fda0003f04070 */
[----:B------:R-:W-:-:S04]  /*1840*/  @!P0 IMAD.IADD R2, R2, 0x1, -R5 ;  /* 0x0000000102028824 */ /* 0x000fc800078e0a05 */
[----:B------:R-:W-:Y:S01]  /*1850*/  IMAD.MOV.U32 R4, RZ, RZ, R2 ;  /* 0x000000ffff047224 */ /* 0x000fe200078e0002 */
[----:B-1----:R-:W-:-:S04]  /*1860*/  IADD3 R2, P0, PT, R17, UR4, RZ ;  /* 0x0000000411027c10 */ /* 0x002fc8000ff1e0ff */
[----:B------:R-:W-:Y:S01]  /*1870*/  @!P1 IADD3 R4, PT, PT, -R4, RZ, RZ ;  /* 0x000000ff04049210 */ /* 0x000fe20007ffe1ff */
[----:B------:R-:W-:Y:S01]  /*1880*/  IMAD.X R3, RZ, RZ, UR5, P0 ;  /* 0x00000005ff037e24 */ /* 0x000fe200080e06ff */
[----:B------:R-:W-:-:S04]  /*1890*/  @!P2 LOP3.LUT R4, RZ, R15, RZ, 0x33, !PT ;  /* 0x0000000fff04a212 */ /* 0x000fc800078e33ff */
[----:B------:R-:W-:Y:S01]  /*18a0*/  SHF.R.S32.HI R5, RZ, 0x1f, R4 ;  /* 0x0000001fff057819 */ /* 0x000fe20000011404 */
[----:B0-----:R-:W2:Y:S01]  /*18b0*/  LDG.E.U8 R3, desc[UR6][R2.64] ;  /* 0x0000000602037981 */ /* 0x001ea2000c1e1100 */
[----:B------:R-:W-:-:S04]  /*18c0*/  IADD3 R4, P1, PT, R4, UR4, RZ ;  /* 0x0000000404047c10 */ /* 0x000fc8000ff3e0ff */
[----:B------:R-:W-:-:S05]  /*18d0*/  IADD3.X R5, PT, PT, R5, UR5, RZ, P1, !PT ;  /* 0x0000000505057c10 */ /* 0x000fca0008ffe4ff */
[----:B------:R-:W2:Y:S01]  /*18e0*/  LDG.E.U8 R4, desc[UR6][R4.64] ;  /* 0x0000000604047981 */ /* 0x000ea2000c1e1100 */
[----:B------:R-:W-:Y:S01]  /*18f0*/  VIADD R6, R14, 0x1 ;  /* 0x000000010e067836 */ /* 0x000fe20000000000 */
[----:B--2---:R-:W-:-:S13]  /*1900*/  ISETP.NE.AND P0, PT, R3, R4, PT ;  /* 0x000000040300720c */ /* 0x004fda0003f05270 */
[----:B------:R-:W-:-:S04]  /*1910*/  @P0 IMAD.MOV R6, RZ, RZ, R14 ;  /* 0x000000ffff060224 */ /* 0x000fc800078e020e */
[----:B------:R-:W-:-:S07]  /*1920*/  IMAD.MOV.U32 R14, RZ, RZ, R6 ;  /* 0x000000ffff0e7224 */ /* 0x000fce00078e0006 */
.L_x_0:
[----:B------:R-:W1:Y:S02]  /*1930*/  LDC.64 R2, c[0x0][0x390] ;  /* 0x0000e400ff027b82 */ /* 0x000e640000000a00 */
[----:B-1----:R-:W-:-:S05]  /*1940*/  IMAD.WIDE R2, R0, 0x4, R2 ;  /* 0x0000000400027825 */ /* 0x002fca00078e0202 */
[----:B0-----:R-:W-:Y:S01]  /*1950*/  STG.E desc[UR6][R2.64], R14 ;  /* 0x0000000e02007986 */ /* 0x001fe2000c101906 */
[----:B------:R-:W-:Y:S05]  /*1960*/  EXIT ;  /* 0x000000000000794d */ /* 0x000fea0003800000 */
.L_x_5:
[----:B------:R-:W-:-:S00]  /*1970*/  BRA `(.L_x_5) ;  /* 0xfffffffc00fc7947 */ /* 0x000fc0000383ffff */
[----:B------:R-:W-:-:S00]  /*1980*/  NOP ;  /* 0x0000000000007918 */ /* 0x000fc00000000000 */
[----:B------:R-:W-:-:S00]  /*1990*/  NOP ;  /* 0x0000000000007918 */ /* 0x000fc00000000000 */
[----:B------:R-:W-:-:S00]  /*19a0*/  NOP ;  /* 0x0000000000007918 */ /* 0x000fc00000000000 */
[----:B------:R-:W-:-:S00]  /*19b0*/  NOP ;  /* 0x0000000000007918 */ /* 0x000fc00000000000 */
[----:B------:R-:W-:-:S00]  /*19c0*/  NOP ;  /* 0x0000000000007918 */ /* 0x000fc00000000000 */
[----:B------:R-:W-:-:S00]  /*19d0*/  NOP ;  /* 0x0000000000007918 */ /* 0x000fc00000000000 */
[----:B------:R-:W-:-:S00]  /*19e0*/  NOP ;  /* 0x0000000000007918 */ /* 0x000fc00000000000 */
[----:B------:R-:W-:-:S00]  /*19f0*/  NOP ;  /* 0x0000000000007918 */ /* 0x000fc00000000000 */
.L_x_22:


//--------------------- .text._Z20vignere_decrypt_cudaPKcPcii --------------------------
	.section	.text._Z20vignere_decrypt_cudaPKcPcii,"ax",@progbits
	.align	128
        .global         _Z20vignere_decrypt_cudaPKcPcii
        .type           _Z20vignere_decrypt_cudaPKcPcii,@function
        .size           _Z20vignere_decrypt_cudaPKcPcii,(.L_x_23 - _Z20vignere_decrypt_cudaPKcPcii)
        .other          _Z20vignere_decrypt_cudaPKcPcii,@"STO_CUDA_ENTRY STV_DEFAULT"
_Z20vignere_decrypt_cudaPKcPcii:
.text._Z20vignere_decrypt_cudaPKcPcii:
[----:B------:R-:W-:Y:S01]  /*0000*/  LDC R1, c[0x0][0x37c] ;  /* 0x0000df00ff017b82 */ /* 0x000fe20000000800 */
[----:B------:R-:W0:Y:S07]  /*0010*/  S2R R0, SR_TID.X ;  /* 0x0000000000007919 */ /* 0x000e2e0000002100 */
[----:B------:R-:W0:Y:S01]  /*0020*/  S2UR UR4, SR_CTAID.X ;  /* 0x00000000000479c3 */ /* 0x000e220000002500 */
[----:B------:R-:W1:Y:S07]  /*0030*/  LDCU UR5, c[0x0][0x390] ;  /* 0x00007200ff0577ac */ /* 0x000e6e0008000800 */
[----:B------:R-:W0:Y:S02]  /*0040*/  LDC R3, c[0x0][0x360] ;  /* 0x0000d800ff037b82 */ /* 0x000e240000000800 */
[----:B0-----:R-:W-:-:S05]  /*0050*/  IMAD R0, R3, UR4, R0 ;  /* 0x0000000403007c24 */ /* 0x001fca000f8e0200 */
[----:B-1----:R-:W-:-:S13]  /*0060*/  ISETP.GE.AND P0, PT, R0, UR5, PT ;  /* 0x0000000500007c0c */ /* 0x002fda000bf06270 */
[----:B------:R-:W-:Y:S05]  /*0070*/  @P0 EXIT ;  /* 0x000000000000094d */ /* 0x000fea0003800000 */
[----:B------:R-:W0:Y:S01]  /*0080*/  LDCU.64 UR6, c[0x0][0x380] ;  /* 0x00007000ff0677ac */ /* 0x000e220008000a00 */
[----:B------:R-:W-:Y:S01]  /*0090*/  SHF.R.S32.HI R6, RZ, 0x1f, R0 ;  /* 0x0000001fff067819 */ /* 0x000fe20000011400 */
[----:B------:R-:W1:Y:S01]  /*00a0*/  LDCU.64 UR4, c[0x0][0x358] ;  /* 0x00006b00ff0477ac */ /* 0x000e620008000a00 */
[----:B0-----:R-:W-:-:S04]  /*00b0*/  IADD3 R2, P0, PT, R0, UR6, RZ ;  /* 0x0000000600027c10 */ /* 0x001fc8000ff1e0ff */
[----:B------:R-:W-:-:S05]  /*00c0*/  IADD3.X R3, PT, PT, R6, UR7, RZ, P0, !PT ;  /* 0x0000000706037c10 */ /* 0x000fca00087fe4ff */
[----:B-1----:R-:W2:Y:S02]  /*00d0*/  LDG.E.U8 R5, desc[UR4][R2.64] ;  /* 0x0000000402057981 */ /* 0x002ea4000c1e1100 */
[----:B--2---:R-:W-:-:S05]  /*00e0*/  VIADD R4, R5, 0xffffffa5 ;  /* 0xffffffa505047836 */ /* 0x004fca0000000000 */
[----:B------:R-:W-:-:S04]  /*00f0*/  LOP3.LUT R4, R4, 0xff, RZ, 0xc0, !PT ;  /* 0x000000ff04047812 */ /* 0x000fc800078ec0ff */
[----:B------:R-:W-:-:S13]  /*0100*/  ISETP.GE.U32.AND P0, PT, R4, 0xe6, PT ;  /* 0x000000e60400780c */ /* 0x000fda0003f06070 */
[----:B------:R-:W-:Y:S05]  /*0110*/  @!P0 BRA `(.L_x_6) ;  /* 0x0000000000b48947 */ /* 0x000fea0003800000 */
[----:B------:R-:W0:Y:S01]  /*0120*/  LDC R10, c[0x0][0x394] ;  /* 0x0000e500ff0a7b82 */ /* 0x000e220000000800 */
[----:B------:R-:W-:Y:S01]  /*0130*/  IABS R9, R0 ;  /* 0x0000000000097213 */ /* 0x000fe20000000000 */
[----:B------:R-:W1:Y:S01]  /*0140*/  LDCU.64 UR6, c[0x4][URZ] ;  /* 0x01000000ff0677ac */ /* 0x000e620008000a00 */
[----:B------:R-:W-:Y:S02]  /*0150*/  ISETP.GE.AND P2, PT, R0, RZ, PT ;  /* 0x000000ff0000720c */ /* 0x000fe40003f46270 */
[----:B0-----:R-:W-:-:S04]  /*0160*/  IABS R8, R10 ;  /* 0x0000000a00087213 */ /* 0x001fc80000000000 */
[----:B------:R-:W0:Y:S08]  /*0170*/  I2F.RP R4, R8 ;  /* 0x0000000800047306 */ /* 0x000e300000209400 */
[----:B0-----:R-:W0:Y:S02]  /*0180*/  MUFU.RCP R4, R4 ;  /* 0x0000000400047308 */ /* 0x001e240000001000 */
[----:B0-----:R-:W-:-:S06]  /*0190*/  VIADD R2, R4, 0xffffffe ;  /* 0x0ffffffe04027836 */ /* 0x001fcc0000000000 */
[----:B------:R0:W2:Y:S02]  /*01a0*/  F2I.FTZ.U32.TRUNC.NTZ R3, R2 ;  /* 0x0000000200037305 */ /* 0x0000a4000021f000 */
[----:B0-----:R-:W-:Y:S02]  /*01b0*/  IMAD.MOV.U32 R2, RZ, RZ, RZ ;  /* 0x000000ffff027224 */ /* 0x001fe400078e00ff */
[----:B--2---:R-:W-:-:S04]  /*01c0*/  IMAD.MOV R7, RZ, RZ, -R3 ;  /* 0x000000ffff077224 */ /* 0x004fc800078e0a03 */
[----:B------:R-:W-:-:S04]  /*01d0*/  IMAD R7, R7, R8, RZ ;  /* 0x0000000807077224 */ /* 0x000fc800078e02ff */
[----:B------:R-:W-:-:S04]  /*01e0*/  IMAD.HI.U32 R3, R3, R7, R2 ;  /* 0x0000000703037227 */ /* 0x000fc800078e0002 */
[----:B------:R-:W-:-:S04]  /*01f0*/  IMAD.MOV.U32 R7, RZ, RZ, R9 ;  /* 0x000000ffff077224 */ /* 0x000fc800078e0009 */
[----:B------:R-:W-:-:S04]  /*0200*/  IMAD.HI.U32 R3, R3, R7, RZ ;  /* 0x0000000703037227 */ /* 0x000fc800078e00ff */
[----:B------:R-:W-:-:S04]  /*0210*/  IMAD.MOV R3, RZ, RZ, -R3 ;  /* 0x000000ffff037224 */ /* 0x000fc800078e0a03 */
[----:B------:R-:W-:-:S05]  /*0220*/  IMAD R3, R8, R3, R7 ;  /* 0x0000000308037224 */ /* 0x000fca00078e0207 */
[----:B------:R-:W-:-:S13]  /*0230*/  ISETP.GT.U32.AND P0, PT, R8, R3, PT ;  /* 0x000000030800720c */ /* 0x000fda0003f04070 */
[----:B------:R-:W-:Y:S01]  /*0240*/  @!P0 IMAD.IADD R3, R3, 0x1, -R8 ;  /* 0x0000000103038824 */ /* 0x000fe200078e0a08 */
[----:B------:R-:W-:-:S04]  /*0250*/  ISETP.NE.AND P0, PT, R10, RZ, PT ;  /* 0x000000ff0a00720c */ /* 0x000fc80003f05270 */
[----:B------:R-:W-:-:S13]  /*0260*/  ISETP.GT.U32.AND P1, PT, R8, R3, PT ;  /* 0x000000030800720c */ /* 0x000fda0003f24070 */
[----:B------:R-:W-:-:S04]  /*0270*/  @!P1 IMAD.IADD R3, R3, 0x1, -R8 ;  /* 0x0000000103039824 */ /* 0x000fc800078e0a08 */
[----:B------:R-:W-:Y:S01]  /*0280*/  @!P2 IMAD.MOV R3, RZ, RZ, -R3 ;  /* 0x000000ffff03a224 */ /* 0x000fe200078e0a03 */
[----:B------:R-:W-:-:S04]  /*0290*/  @!P0 LOP3.LUT R3, RZ, R10, RZ, 0x33, !PT ;  /* 0x0000000aff038212 */ /* 0x000fc800078e33ff */
[----:B------:R-:W-:Y:S02]  /*02a0*/  SHF.R.S32.HI R4, RZ, 0x1f, R3 ;  /* 0x0000001fff047819 */ /* 0x000fe40000011403 */
[----:B-1----:R-:W-:-:S04]  /*02b0*/  IADD3 R2, P0, PT, R3, UR6, RZ ;  /* 0x0000000603027c10 */ /* 0x002fc8000ff1e0ff */
[----:B------:R-:W-:Y:S01]  /*02c0*/  IADD3.X R3, PT, PT, R4, UR7, RZ, P0, !PT ;  /* 0x0000000704037c10 */ /* 0x000fe200087fe4ff */
[----:B------:R-:W0:Y:S04]  /*02d0*/  LDCU.64 UR6, c[0x0][0x388] ;  /* 0x00007100ff0677ac */ /* 0x000e280008000a00 */
[----:B------:R-:W2:Y:S02]  /*02e0*/  LDG.E.S8 R2, desc[UR4][R2.64] ;  /* 0x0000000402027981 */ /* 0x000ea4000c1e1300 */
[----:B--2---:R-:W-:-:S04]  /*02f0*/  IADD3 R5, PT, PT, R5, 0x1a, -R2 ;  /* 0x0000001a05057810 */ /* 0x004fc80007ffe802 */
[----:B------:R-:W-:-:S05]  /*0300*/  PRMT R4, R5, 0x9910, RZ ;  /* 0x0000991005047816 */ /* 0x000fca00000000ff */
[----:B------:R-:W-:-:S05]  /*0310*/  IMAD R4, R4, 0x4ec5, RZ ;  /* 0x00004ec504047824 */ /* 0x000fca00078e02ff */
[----:B------:R-:W-:-:S04]  /*0320*/  SHF.R.S32.HI R4, RZ, 0x10, R4 ;  /* 0x00000010ff047819 */ /* 0x000fc80000011404 */
[----:B------:R-:W-:-:S04]  /*0330*/  LOP3.LUT R7, R4, 0xffff, RZ, 0xc0, !PT ;  /* 0x0000ffff04077812 */ /* 0x000fc800078ec0ff */
[----:B------:R-:W-:-:S04]  /*0340*/  SHF.R.U32.HI R4, RZ, 0xf, R7 ;  /* 0x0000000fff047819 */ /* 0x000fc80000011607 */
[----:B------:R-:W-:-:S04]  /*0350*/  LEA.HI R4, R7, R4, RZ, 0x1d ;  /* 0x0000000407047211 */ /* 0x000fc800078fe8ff */
[----:B------:R-:W-:-:S05]  /*0360*/  PRMT R2, R4, 0x9910, RZ ;  /* 0x0000991004027816 */ /* 0x000fca00000000ff */
[----:B------:R-:W-:-:S04]  /*0370*/  IMAD R2, R2, 0x1a, RZ ;  /* 0x0000001a02027824 */ /* 0x000fc800078e02ff */
[----:B------:R-:W-:Y:S01]  /*0380*/  IMAD.MOV R3, RZ, RZ, -R2 ;  /* 0x000000ffff037224 */ /* 0x000fe200078e0a02 */
[----:B0-----:R-:W-:-:S04]  /*0390*/  IADD3 R2, P0, PT, R0, UR6, RZ ;  /* 0x0000000600027c10 */ /* 0x001fc8000ff1e0ff */
[----:B------:R-:W-:Y:S02]  /*03a0*/  PRMT R0, R3, 0x7710, RZ ;  /* 0x0000771003007816 */ /* 0x000fe400000000ff */
[----:B------:R-:W-:Y:S02]  /*03b0*/  IADD3.X R3, PT, PT, R6, UR7, RZ, P0, !PT ;  /* 0x0000000706037c10 */ /* 0x000fe400087fe4ff */
[----:B------:R-:W-:-:S05]  /*03c0*/  IADD3 R5, PT, PT, R5, 0x41, R0 ;  /* 0x0000004105057810 */ /* 0x000fca0007ffe000 */
[----:B------:R-:W-:Y:S01]  /*03d0*/  STG.E.U8 desc[UR4][R2.64], R5 ;  /* 0x0000000502007986 */ /* 0x000fe2000c101104 */
[----:B------:R-:W-:Y:S05]  /*03e0*/  EXIT ;  /* 0x000000000000794d */ /* 0x000fea0003800000 */
.L_x_6:
[----:B------:R-:W0:Y:S02]  /*03f0*/  LDCU.64 UR6, c[0x0][0x388] ;  /* 0x00007100ff0677ac */ /* 0x000e240008000a00 */
[----:B0-----:R-:W-:-:S04]  /*0400*/  IADD3 R2, P0, PT, R0, UR6, RZ ;  /* 0x0000000600027c10 */ /* 0x001fc8000ff1e0ff */
[----:B------:R-:W-:-:S05]  /*0410*/  IADD3.X R3, PT, PT, R6, UR7, RZ, P0, !PT ;  /* 0x0000000706037c10 */ /* 0x000fca00087fe4ff */
[----:B------:R-:W-:Y:S01]  /*0420*/  STG.E.U8 desc[UR4][R2.64], R5 ;  /* 0x0000000502007986 */ /* 0x000fe2000c101104 */
[----:B------:R-:W-:Y:S05]  /*0430*/  EXIT ;  /* 0x000000000000794d */ /* 0x000fea0003800000 */
.L_x_7:
        /* <DEDUP_REMOVED lines=12> */
.L_x_23:


//--------------------- .text._Z21crack_vigenere_kernelPKciiPc --------------------------
	.section	.text._Z21crack_vigenere_kernelPKciiPc,"ax",@progbits
	.align	128
        .global         _Z21crack_vigenere_kernelPKciiPc
        .type           _Z21crack_vigenere_kernelPKciiPc,@function
        .size           _Z21crack_vigenere_kernelPKciiPc,(.L_x_24 - _Z21crack_vigenere_kernelPKciiPc)
        .other          _Z21crack_vigenere_kernelPKciiPc,@"STO_CUDA_ENTRY STV_DEFAULT"
_Z21crack_vigenere_kernelPKciiPc:
.text._Z21crack_vigenere_kernelPKciiPc:
[----:B------:R-:W0:Y:S01]  /*0000*/  LDC R1, c[0x0][0x37c] ;  /* 0x0000df00ff017b82 */ /* 0x000e220000000800 */
[----:B------:R-:W1:Y:S07]  /*0010*/  S2R R3, SR_TID.X ;  /* 0x0000000000037919 */ /* 0x000e6e0000002100 */
[----:B------:R-:W1:Y:S01]  /*0020*/  S2UR UR4, SR_CTAID.X ;  /* 0x00000000000479c3 */ /* 0x000e620000002500 */
[----:B------:R-:W2:Y:S01]  /*0030*/  LDCU UR5, c[0x0][0x38c] ;  /* 0x00007180ff0577ac */ /* 0x000ea20008000800 */
[----:B0-----:R-:W-:-:S06]  /*0040*/  VIADD R1, R1, 0xffffff98 ;  /* 0xffffff9801017836 */ /* 0x001fcc0000000000 */
[----:B------:R-:W1:Y:S02]  /*0050*/  LDC R0, c[0x0][0x360] ;  /* 0x0000d800ff007b82 */ /* 0x000e640000000800 */
[----:B-1----:R-:W-:-:S05]  /*0060*/  IMAD R0, R0, UR4, R3 ;  /* 0x0000000400007c24 */ /* 0x002fca000f8e0203 */
[----:B--2---:R-:W-:-:S13]  /*0070*/  ISETP.GE.AND P0, PT, R0, UR5, PT ;  /* 0x0000000500007c0c */ /* 0x004fda000bf06270 */
[----:B------:R-:W-:Y:S05]  /*0080*/  @P0 EXIT ;  /* 0x000000000000094d */ /* 0x000fea0003800000 */
[----:B------:R-:W0:Y:S01]  /*0090*/  LDCU UR6, c[0x0][0x388] ;  /* 0x00007100ff0677ac */ /* 0x000e220008000800 */
[----:B------:R1:W-:Y:S01]  /*00a0*/  STL.64 [R1], RZ ;  /* 0x000000ff01007387 */ /* 0x0003e20000100a00 */
[----:B------:R-:W-:Y:S01]  /*00b0*/  BSSY.RECONVERGENT B0, `(.L_x_8) ;  /* 0x000003e000007945 */ /* 0x000fe20003800200 */
[----:B------:R-:W-:Y:S01]  /*00c0*/  CS2R R2, SRZ ;  /* 0x0000000000027805 */ /* 0x000fe2000001ff00 */
[----:B------:R-:W2:Y:S01]  /*00d0*/  LDCU.64 UR4, c[0x0][0x358] ;  /* 0x00006b00ff0477ac */ /* 0x000ea20008000a00 */
[----:B------:R1:W-:Y:S01]  /*00e0*/  STL.64 [R1+0x8], RZ ;  /* 0x000008ff01007387 */ /* 0x0003e20000100a00 */
[----:B------:R-:W-:Y:S02]  /*00f0*/  CS2R R4, SRZ ;  /* 0x0000000000047805 */ /* 0x000fe4000001ff00 */
[----:B------:R-:W-:Y:S01]  /*0100*/  CS2R R6, SRZ ;  /* 0x0000000000067805 */ /* 0x000fe2000001ff00 */
[----:B------:R-:W3:Y:S01]  /*0110*/  LDCU.128 UR8, c[0x0][0x380] ;  /* 0x00007000ff0877ac */ /* 0x000ee20008000c00 */
[----:B------:R1:W-:Y:S01]  /*0120*/  STL.64 [R1+0x10], RZ ;  /* 0x000010ff01007387 */ /* 0x0003e20000100a00 */
[----:B------:R-:W-:-:S02]  /*0130*/  CS2R R8, SRZ ;  /* 0x0000000000087805 */ /* 0x000fc4000001ff00 */
[----:B------:R-:W-:Y:S02]  /*0140*/  CS2R R10, SRZ ;  /* 0x00000000000a7805 */ /* 0x000fe4000001ff00 */
[----:B------:R-:W-:Y:S01]  /*0150*/  CS2R R12, SRZ ;  /* 0x00000000000c7805 */ /* 0x000fe2000001ff00 */
[----:B------:R1:W-:Y:S01]  /*0160*/  STL.64 [R1+0x18], RZ ;  /* 0x000018ff01007387 */ /* 0x0003e20000100a00 */
[----:B------:R-:W-:Y:S02]  /*0170*/  CS2R R14, SRZ ;  /* 0x00000000000e7805 */ /* 0x000fe4000001ff00 */
[----:B------:R-:W-:Y:S02]  /*0180*/  CS2R R16, SRZ ;  /* 0x0000000000107805 */ /* 0x000fe4000001ff00 */
[----:B------:R-:W-:Y:S01]  /*0190*/  CS2R R18, SRZ ;  /* 0x0000000000127805 */ /* 0x000fe2000001ff00 */
[----:B------:R1:W-:Y:S01]  /*01a0*/  STL.64 [R1+0x20], RZ ;  /* 0x000020ff01007387 */ /* 0x0003e20000100a00 */
[----:B0-----:R-:W-:-:S02]  /*01b0*/  ISETP.GE.AND P0, PT, R0, UR6, PT ;  /* 0x0000000600007c0c */ /* 0x001fc4000bf06270 */
[----:B------:R-:W-:Y:S02]  /*01c0*/  CS2R R20, SRZ ;  /* 0x0000000000147805 */ /* 0x000fe4000001ff00 */
[----:B------:R-:W-:Y:S01]  /*01d0*/  CS2R R22, SRZ ;  /* 0x0000000000167805 */ /* 0x000fe2000001ff00 */
[----:B------:R1:W-:Y:S01]  /*01e0*/  STL.64 [R1+0x28], RZ ;  /* 0x000028ff01007387 */ /* 0x0003e20000100a00 */
[----:B------:R-:W-:Y:S02]  /*01f0*/  CS2R R24, SRZ ;  /* 0x0000000000187805 */ /* 0x000fe4000001ff00 */
[----:B------:R-:W-:Y:S01]  /*0200*/  CS2R R26, SRZ ;  /* 0x00000000001a7805 */ /* 0x000fe2000001ff00 */
[----:B------:R1:W-:Y:S04]  /*0210*/  STL.64 [R1+0x30], RZ ;  /* 0x000030ff01007387 */ /* 0x0003e80000100a00 */
[----:B------:R1:W-:Y:S04]  /*0220*/  STL.64 [R1+0x38], RZ ;  /* 0x000038ff01007387 */ /* 0x0003e80000100a00 */
[----:B------:R1:W-:Y:S04]  /*0230*/  STL.64 [R1+0x40], RZ ;  /* 0x000040ff01007387 */ /* 0x0003e80000100a00 */
[----:B------:R1:W-:Y:S04]  /*0240*/  STL.64 [R1+0x48], RZ ;  /* 0x000048ff01007387 */ /* 0x0003e80000100a00 */
[----:B------:R1:W-:Y:S04]  /*0250*/  STL.64 [R1+0x50], RZ ;  /* 0x000050ff01007387 */ /* 0x0003e80000100a00 */
[----:B------:R1:W-:Y:S04]  /*0260*/  STL.64 [R1+0x58], RZ ;  /* 0x000058ff01007387 */ /* 0x0003e80000100a00 */
[----:B------:R1:W-:Y:S01]  /*0270*/  STL.64 [R1+0x60], RZ ;  /* 0x000060ff01007387 */ /* 0x0003e20000100a00 */
[----:B--23--:R-:W-:Y:S05]  /*0280*/  @P0 BRA `(.L_x_9) ;  /* 0x0000000000800947 */ /* 0x00cfea0003800000 */
[----:B------:R-:W-:Y:S01]  /*0290*/  BSSY.RECONVERGENT B1, `(.L_x_10) ;  /* 0x0000012000017945 */ /* 0x000fe20003800200 */
[----:B------:R-:W-:-:S07]  /*02a0*/  IMAD.MOV.U32 R4, RZ, RZ, R0 ;  /* 0x000000ffff047224 */ /* 0x000fce00078e0000 */
.L_x_13:
[----:B0-----:R-:W-:-:S04]  /*02b0*/  IADD3 R2, P0, PT, R4, UR8, RZ ;  /* 0x0000000804027c10 */ /* 0x001fc8000ff1e0ff */
[----:B------:R-:W-:-:S05]  /*02c0*/  LEA.HI.X.SX32 R3, R4, UR9, 0x1, P0 ;  /* 0x0000000904037c11 */ /* 0x000fca00080f0eff */
[----:B------:R-:W2:Y:S01]  /*02d0*/  LDG.E.U8 R2, desc[UR4][R2.64] ;  /* 0x0000000402027981 */ /* 0x000ea2000c1e1100 */
[----:B------:R-:W-:Y:S01]  /*02e0*/  VIADD R4, R4, UR11 ;  /* 0x0000000b04047c36 */ /* 0x000fe20008000000 */
[----:B------:R-:W-:Y:S04]  /*02f0*/  BSSY.RECONVERGENT B2, `(.L_x_11) ;  /* 0x000000a000027945 */ /* 0x000fe80003800200 */
[----:B------:R-:W-:Y:S01]  /*0300*/  ISETP.GE.AND P1, PT, R4, UR10, PT ;  /* 0x0000000a04007c0c */ /* 0x000fe2000bf26270 */
[----:B--2---:R-:W-:-:S05]  /*0310*/  VIADD R5, R2, 0xffffffa5 ;  /* 0xffffffa502057836 */ /* 0x004fca0000000000 */
[----:B------:R-:W-:-:S04]  /*0320*/  LOP3.LUT R5, R5, 0xff, RZ, 0xc0, !PT ;  /* 0x000000ff05057812 */ /* 0x000fc800078ec0ff */
[----:B------:R-:W-:-:S13]  /*0330*/  ISETP.GE.U32.AND P0, PT, R5, 0xe6, PT ;  /* 0x000000e60500780c */ /* 0x000fda0003f06070 */
[----:B------:R-:W-:Y:S05]  /*0340*/  @!P0 BRA `(.L_x_12) ;  /* 0x0000000000108947 */ /* 0x000fea0003800000 */
[----:B------:R-:W-:-:S05]  /*0350*/  IMAD R2, R2, 0x4, R1 ;  /* 0x0000000402027824 */ /* 0x000fca00078e0201 */
[----:B------:R-:W2:Y:S02]  /*0360*/  LDL R3, [R2+-0x104] ;  /* 0xfffefc0002037983 */ /* 0x000ea40000100800 */
[----:B--2---:R-:W-:-:S05]  /*0370*/  VIADD R3, R3, 0x1 ;  /* 0x0000000103037836 */ /* 0x004fca0000000000 */
[----:B------:R0:W-:Y:S02]  /*0380*/  STL [R2+-0x104], R3 ;  /* 0xfffefc0302007387 */ /* 0x0001e40000100800 */
.L_x_12:
[----:B------:R-:W-:Y:S05]  /*0390*/  BSYNC.RECONVERGENT B2 ;  /* 0x0000000000027941 */ /* 0x000fea0003800200 */
.L_x_11:
[----:B------:R-:W-:Y:S05]  /*03a0*/  @!P1 BRA `(.L_x_13) ;  /* 0xfffffffc00c09947 */ /* 0x000fea000383ffff */
[----:B------:R-:W-:Y:S05]  /*03b0*/  BSYNC.RECONVERGENT B1 ;  /* 0x0000000000017941 */ /* 0x000fea0003800200 */
.L_x_10:
[----:B------:R2:W5:Y:S04]  /*03c0*/  LDL.64 R26, [R1] ;  /* 0x00000000011a7983 */ /* 0x0005680000100a00 */
[----:B------:R2:W5:Y:S04]  /*03d0*/  LDL.64 R24, [R1+0x8] ;  /* 0x0000080001187983 */ /* 0x0005680000100a00 */
        /* <DEDUP_REMOVED lines=10> */
[----:B0-----:R2:W5:Y:S02]  /*0480*/  LDL.64 R2, [R1+0x60] ;  /* 0x0000600001027983 */ /* 0x0015640000100a00 */
.L_x_9:
[----:B------:R-:W-:Y:S05]  /*0490*/  BSYNC.RECONVERGENT B0 ;  /* 0x0000000000007941 */ /* 0x000fea0003800200 */
.L_x_8:
[----:B-----5:R-:W-:Y:S01]  /*04a0*/  ISETP.GT.AND P2, PT, R26, RZ, PT ;  /* 0x000000ff1a00720c */ /* 0x020fe20003f44270 */
[----:B------:R-:W0:Y:S01]  /*04b0*/  LDCU.64 UR6, c[0x0][0x390] ;  /* 0x00007200ff0677ac */ /* 0x000e220008000a00 */
[----:B------:R-:W-:-:S04]  /*04c0*/  VIMNMX R26, PT, PT, RZ, R26, !PT ;  /* 0x0000001aff1a7248 */ /* 0x000fc80007fe0100 */
[----:B------:R-:W-:Y:S02]  /*04d0*/  ISETP.GT.AND P3, PT, R27, R26, PT ;  /* 0x0000001a1b00720c */ /* 0x000fe40003f64270 */
[----:B------:R-:W-:-:S04]  /*04e0*/  VIMNMX R27, PT, PT, R26, R27, !PT ;  /* 0x0000001b1a1b7248 */ /* 0x000fc80007fe0100 */
[----:B------:R-:W-:Y:S02]  /*04f0*/  ISETP.GT.AND P1, PT, R24, R27, PT ;  /* 0x0000001b1800720c */ /* 0x000fe40003f24270 */
[----:B------:R-:W-:-:S04]  /*0500*/  VIMNMX R24, PT, PT, R27, R24, !PT ;  /* 0x000000181b187248 */ /* 0x000fc80007fe0100 */
[----:B------:R-:W-:Y:S02]  /*0510*/  ISETP.GT.AND P0, PT, R25, R24, PT ;  /* 0x000000181900720c */ /* 0x000fe40003f04270 */
[----:B------:R-:W-:Y:S01]  /*0520*/  VIMNMX R25, PT, PT, R24, R25, !PT ;  /* 0x0000001918197248 */ /* 0x000fe20007fe0100 */
[----:B------:R-:W-:-:S05]  /*0530*/  IMAD.MOV.U32 R24, RZ, RZ, 0x57 ;  /* 0x00000057ff187424 */ /* 0x000fca00078e00ff */
[----:B------:R-:W-:Y:S02]  /*0540*/  SEL R24, R24, 0x30, P2 ;  /* 0x0000003018187807 */ /* 0x000fe40001000000 */
[----:B------:R-:W-:Y:S02]  /*0550*/  ISETP.GT.AND P2, PT, R22, R25, PT ;  /* 0x000000191600720c */ /* 0x000fe40003f44270 */
[----:B------:R-:W-:Y:S02]  /*0560*/  SEL R24, R24, 0x58, !P3 ;  /* 0x0000005818187807 */ /* 0x000fe40005800000 */
[----:B------:R-:W-:Y:S02]  /*0570*/  VIMNMX R22, PT, PT, R25, R22, !PT ;  /* 0x0000001619167248 */ /* 0x000fe40007fe0100 */
[----:B------:R-:W-:-:S04]  /*0580*/  SEL R24, R24, 0x59, !P1 ;  /* 0x0000005918187807 */ /* 0x000fc80004800000 */
[----:B------:R-:W-:Y:S02]  /*0590*/  SEL R24, R24, 0x5a, !P0 ;  /* 0x0000005a18187807 */ /* 0x000fe40004000000 */
[----:B------:R-:W-:Y:S02]  /*05a0*/  ISETP.GT.AND P0, PT, R23, R22, PT ;  /* 0x000000161700720c */ /* 0x000fe40003f04270 */
[----:B------:R-:W-:Y:S02]  /*05b0*/  VIMNMX R23, PT, PT, R22, R23, !PT ;  /* 0x0000001716177248 */ /* 0x000fe40007fe0100 */
[----:B------:R-:W-:Y:S02]  /*05c0*/  SEL R24, R24, 0x41, !P2 ;  /* 0x0000004118187807 */ /* 0x000fe40005000000 */
[----:B------:R-:W-:Y:S02]  /*05d0*/  VIMNMX R22, PT, PT, R23, R20, !PT ;  /* 0x0000001417167248 */ /* 0x000fe40007fe0100 */
[----:B------:R-:W-:-:S02]  /*05e0*/  ISETP.GT.AND P1, PT, R20, R23, PT ;  /* 0x000000171400720c */ /* 0x000fc40003f24270 */
[----:B------:R-:W-:Y:S02]  /*05f0*/  SEL R24, R24, 0x42, !P0 ;  /* 0x0000004218187807 */ /* 0x000fe40004000000 */
[----:B------:R-:W-:Y:S02]  /*0600*/  VIMNMX R23, PT, PT, R22, R21, !PT ;  /* 0x0000001516177248 */ /* 0x000fe40007fe0100 */
[----:B------:R-:W-:Y:S02]  /*0610*/  ISETP.GT.AND P0, PT, R21, R22, PT ;  /* 0x000000161500720c */ /* 0x000fe40003f04270 */
        /* <DEDUP_REMOVED lines=52> */
[----:B------:R-:W-:Y:S02]  /*0960*/  ISETP.GT.AND P0, PT, R3, R4, PT ;  /* 0x000000040300720c */ /* 0x000fe40003f04270 */
[----:B0-----:R-:W-:Y:S02]  /*0970*/  IADD3 R2, P2, PT, R0, UR6, RZ ;  /* 0x0000000600027c10 */ /* 0x001fe4000ff5e0ff */
[----:B------:R-:W-:Y:S02]  /*0980*/  SEL R24, R24, 0x55, !P1 ;  /* 0x0000005518187807 */ /* 0x000fe40004800000 */
[----:B------:R-:W-:Y:S02]  /*0990*/  LEA.HI.X.SX32 R3, R0, UR7, 0x1, P2 ;  /* 0x0000000700037c11 */ /* 0x000fe400090f0eff */
[----:B------:R-:W-:-:S05]  /*09a0*/  SEL R5, R24, 0x56, !P0 ;  /* 0x0000005618057807 */ /* 0x000fca0004000000 */
[----:B------:R-:W-:Y:S01]  /*09b0*/  STG.E.U8 desc[UR4][R2.64], R5 ;  /* 0x0000000502007986 */ /* 0x000fe2000c101104 */
[----:B------:R-:W-:Y:S05]  /*09c0*/  EXIT ;  /* 0x000000000000794d */ /* 0x000fea0003800000 */
.L_x_14:
        /* <DEDUP_REMOVED lines=11> */
.L_x_24:


//--------------------- .text._Z20vignere_encrypt_cudaPKcPcii --------------------------
	.section	.text._Z20vignere_encrypt_cudaPKcPcii,"ax",@progbits
	.align	128
        .global         _Z20vignere_encrypt_cudaPKcPcii
        .type           _Z20vignere_encrypt_cudaPKcPcii,@function
        .size           _Z20vignere_encrypt_cudaPKcPcii,(.L_x_25 - _Z20vignere_encrypt_cudaPKcPcii)
        .other          _Z20vignere_encrypt_cudaPKcPcii,@"STO_CUDA_ENTRY STV_DEFAULT"
_Z20vignere_encrypt_cudaPKcPcii:
.text._Z20vignere_encrypt_cudaPKcPcii:
        /* <DEDUP_REMOVED lines=47> */
[----:B--2---:R-:W-:-:S04]  /*02f0*/  IADD3 R5, PT, PT, R2, -0x82, R5 ;  /* 0xffffff7e02057810 */ /* 0x004fc80007ffe005 */
        /* <DEDUP_REMOVED lines=15> */
.L_x_15:
[----:B------:R-:W0:Y:S02]  /*03f0*/  LDCU.64 UR6, c[0x0][0x388] ;  /* 0x00007100ff0677ac */ /* 0x000e240008000a00 */
[----:B0-----:R-:W-:-:S04]  /*0400*/  IADD3 R2, P0, PT, R0, UR6, RZ ;  /* 0x0000000600027c10 */ /* 0x001fc8000ff1e0ff */
[----:B------:R-:W-:-:S05]  /*0410*/  IADD3.X R3, PT, PT, R6, UR7, RZ, P0, !PT ;  /* 0x0000000706037c10 */ /* 0x000fca00087fe4ff */
[----:B------:R-:W-:Y:S01]  /*0420*/  STG.E.U8 desc[UR4][R2.64], R5 ;  /* 0x0000000502007986 */ /* 0x000fe2000c101104 */
[----:B------:R-:W-:Y:S05]  /*0430*/  EXIT ;  /* 0x000000000000794d */ /* 0x000fea0003800000 */
.L_x_16:
        /* <DEDUP_REMOVED lines=12> */
.L_x_25:


//--------------------- .text._Z12repeatStringPci --------------------------
	.section	.text._Z12repeatStringPci,"ax",@progbits
	.align	128
        .global         _Z12repeatStringPci
        .type           _Z12repeatStringPci,@function
        .size           _Z12repeatStringPci,(.L_x_26 - _Z12repeatStringPci)
        .other          _Z12repeatStringPci,@"STO_CUDA_ENTRY STV_DEFAULT"
_Z12repeatStringPci:
.text._Z12repeatStringPci:
[----:B------:R-:W-:Y:S08]  /*0000*/  LDC R1, c[0x0][0x37c] ;  /* 0x0000df00ff017b82 */ /* 0x000ff00000000800 */
[----:B------:R-:W0:Y:S01]  /*0010*/  LDC R6, c[0x0][0x388] ;  /* 0x0000e200ff067b82 */ /* 0x000e220000000800 */
[----:B------:R-:W1:Y:S07]  /*0020*/  S2R R0, SR_TID.X ;  /* 0x0000000000007919 */ /* 0x000e6e0000002100 */
[----:B------:R-:W1:Y:S08]  /*0030*/  S2UR UR4, SR_CTAID.X ;  /* 0x00000000000479c3 */ /* 0x000e700000002500 */
[----:B------:R-:W1:Y:S01]  /*0040*/  LDC R7, c[0x0][0x360] ;  /* 0x0000d800ff077b82 */ /* 0x000e620000000800 */
[----:B0-----:R-:W-:Y:S01]  /*0050*/  ISETP.GE.AND P0, PT, R6, 0x1, PT ;  /* 0x000000010600780c */ /* 0x001fe20003f06270 */
[----:B-1----:R-:W-:-:S12]  /*0060*/  IMAD R7, R7, UR4, R0 ;  /* 0x0000000407077c24 */ /* 0x002fd8000f8e0200 */
[----:B------:R-:W-:Y:S05]  /*0070*/  @!P0 EXIT ;  /* 0x000000000000894d */ /* 0x000fea0003800000 */
[C---:B------:R-:W-:Y:S01]  /*0080*/  ISETP.GE.U32.AND P1, PT, R6.reuse, 0x8, PT ;  /* 0x000000080600780c */ /* 0x040fe20003f26070 */
[----:B------:R-:W0:Y:S01]  /*0090*/  LDCU.64 UR4, c[0x0][0x358] ;  /* 0x00006b00ff0477ac */ /* 0x000e220008000a00 */
[----:B------:R-:W-:Y:S01]  /*00a0*/  LOP3.LUT R14, R6, 0x7, RZ, 0xc0, !PT ;  /* 0x00000007060e7812 */ /* 0x000fe200078ec0ff */
[----:B------:R-:W-:Y:S02]  /*00b0*/  IMAD R7, R7, R6, RZ ;  /* 0x0000000607077224 */ /* 0x000fe400078e02ff */
[----:B------:R-:W-:Y:S01]  /*00c0*/  IMAD.MOV.U32 R0, RZ, RZ, RZ ;  /* 0x000000ffff007224 */ /* 0x000fe200078e00ff */
[----:B------:R-:W-:-:S07]  /*00d0*/  ISETP.NE.AND P0, PT, R14, RZ, PT ;  /* 0x000000ff0e00720c */ /* 0x000fce0003f05270 */
[----:B------:R-:W-:Y:S06]  /*00e0*/  @!P1 BRA `(.L_x_17) ;  /* 0x0000000000749947 */ /* 0x000fec0003800000 */
[----:B------:R-:W1:Y:S01]  /*00f0*/  LDC.64 R2, c[0x0][0x380] ;  /* 0x0000e000ff027b82 */ /* 0x000e620000000a00 */
[----:B------:R-:W-:Y:S01]  /*0100*/  LOP3.LUT R0, R6, 0x7ffffff8, RZ, 0xc0, !PT ;  /* 0x7ffffff806007812 */ /* 0x000fe200078ec0ff */
[----:B------:R-:W-:Y:S02]  /*0110*/  IMAD.MOV.U32 R12, RZ, RZ, 0x3 ;  /* 0x00000003ff0c7424 */ /* 0x000fe400078e00ff */
[----:B------:R-:W-:Y:S02]  /*0120*/  IMAD.MOV.U32 R9, RZ, RZ, R7 ;  /* 0x000000ffff097224 */ /* 0x000fe400078e0007 */
[----:B------:R-:W-:-:S07]  /*0130*/  IMAD.MOV R8, RZ, RZ, -R0 ;  /* 0x000000ffff087224 */ /* 0x000fce00078e0a00 */
.L_x_18:
[----:B----4-:R-:W0:Y:S01]  /*0140*/  LDC.U8 R11, c[0x3][R12+-0x3] ;  /* 0x00ffff400c0b7b82 */ /* 0x010e220000000000 */
[----:B------:R-:W-:Y:S01]  /*0150*/  SHF.R.S32.HI R10, RZ, 0x1f, R9 ;  /* 0x0000001fff0a7819 */ /* 0x000fe20000011409 */
[----:B------:R-:W-:Y:S01]  /*0160*/  VIADD R8, R8, 0x8 ;  /* 0x0000000808087836 */ /* 0x000fe20000000000 */
[C---:B-1----:R-:W-:Y:S01]  /*0170*/  IADD3 R4, P1, P2, R9.reuse, 0x3, R2 ;  /* 0x0000000309047810 */ /* 0x042fe20007a3e002 */
[----:B------:R-:W-:-:S03]  /*0180*/  VIADD R9, R9, 0x8 ;  /* 0x0000000809097836 */ /* 0x000fc60000000000 */
[----:B------:R-:W-:Y:S01]  /*0190*/  IADD3.X R5, PT, PT, R10, R3, RZ, P1, P2 ;  /* 0x000000030a057210 */ /* 0x000fe20000fe44ff */
[----:B------:R-:W1:Y:S01]  /*01a0*/  LDC.U8 R13, c[0x3][R12+-0x2] ;  /* 0x00ffff800c0d7b82 */ /* 0x000e620000000000 */
[----:B------:R-:W-:-:S07]  /*01b0*/  ISETP.NE.AND P1, PT, R8, RZ, PT ;  /* 0x000000ff0800720c */ /* 0x000fce0003f25270 */
[----:B------:R-:W2:Y:S08]  /*01c0*/  LDC.U8 R15, c[0x3][R12+-0x1] ;  /* 0x00ffffc00c0f7b82 */ /* 0x000eb00000000000 */
[----:B------:R-:W3:Y:S01]  /*01d0*/  LDC.U8 R17, c[0x3][R12] ;  /* 0x00c000000c117b82 */ /* 0x000ee20000000000 */
[----:B0-----:R4:W-:Y:S07]  /*01e0*/  STG.E.U8 desc[UR4][R4.64+-0x3], R11 ;  /* 0xfffffd0b04007986 */ /* 0x0019ee000c101104 */
[----:B------:R-:W0:Y:S01]  /*01f0*/  LDC.U8 R19, c[0x3][R12+0x1] ;  /* 0x00c000400c137b82 */ /* 0x000e220000000000 */
[----:B-1----:R4:W-:Y:S07]  /*0200*/  STG.E.U8 desc[UR4][R4.64+-0x2], R13 ;  /* 0xfffffe0d04007986 */ /* 0x0029ee000c101104 */
[----:B------:R-:W1:Y:S01]  /*0210*/  LDC.U8 R21, c[0x3][R12+0x2] ;  /* 0x00c000800c157b82 */ /* 0x000e620000000000 */
[----:B--2---:R4:W-:Y:S07]  /*0220*/  STG.E.U8 desc[UR4][R4.64+-0x1], R15 ;  /* 0xffffff0f04007986 */ /* 0x0049ee000c101104 */
[----:B------:R2:W5:Y:S01]  /*0230*/  LDC.U8 R23, c[0x3][R12+0x3] ;  /* 0x00c000c00c177b82 */ /* 0x0005620000000000 */
[----:B---3--:R4:W-:Y:S07]  /*0240*/  STG.E.U8 desc[UR4][R4.64], R17 ;  /* 0x0000001104007986 */ /* 0x0089ee000c101104 */
[----:B------:R2:W3:Y:S01]  /*0250*/  LDC.U8 R25, c[0x3][R12+0x4] ;  /* 0x00c001000c197b82 */ /* 0x0004e20000000000 */
[----:B0-----:R4:W-:Y:S04]  /*0260*/  STG.E.U8 desc[UR4][R4.64+0x1], R19 ;  /* 0x0000011304007986 */ /* 0x0019e8000c101104 */
[----:B-1----:R4:W-:Y:S01]  /*0270*/  STG.E.U8 desc[UR4][R4.64+0x2], R21 ;  /* 0x0000021504007986 */ /* 0x0029e2000c101104 */
[----:B--2---:R-:W-:-:S03]  /*0280*/  VIADD R12, R12, 0x8 ;  /* 0x000000080c0c7836 */ /* 0x004fc60000000000 */
[----:B-----5:R4:W-:Y:S04]  /*0290*/  STG.E.U8 desc[UR4][R4.64+0x3], R23 ;  /* 0x0000031704007986 */ /* 0x0209e8000c101104 */
[----:B---3--:R4:W-:Y:S01]  /*02a0*/  STG.E.U8 desc[UR4][R4.64+0x4], R25 ;  /* 0x0000041904007986 */ /* 0x0089e2000c101104 */
[----:B------:R-:W-:Y:S05]  /*02b0*/  @P1 BRA `(.L_x_18) ;  /* 0xfffffffc00a01947 */ /* 0x000fea000383ffff */
.L_x_17:
[----:B0-----:R-:W-:Y:S05]  /*02c0*/  @!P0 EXIT ;  /* 0x000000000000894d */ /* 0x001fea0003800000 */
[----:B------:R-:W-:Y:S02]  /*02d0*/  ISETP.GE.U32.AND P0, PT, R14, 0x4, PT ;  /* 0x000000040e00780c */ /* 0x000fe40003f06070 */
[----:B----4-:R-:W-:-:S04]  /*02e0*/  LOP3.LUT R4, R6, 0x3, RZ, 0xc0, !PT ;  /* 0x0000000306047812 */ /* 0x010fc800078ec0ff */
[----:B------:R-:W-:-:S07]  /*02f0*/  ISETP.NE.AND P1, PT, R4, RZ, PT ;  /* 0x000000ff0400720c */ /* 0x000fce0003f25270 */
[----:B------:R-:W-:Y:S06]  /*0300*/  @!P0 BRA `(.L_x_19) ;  /* 0x0000000000348947 */ /* 0x000fec0003800000 */
[----:B------:R-:W0:Y:S01]  /*0310*/  LDCU.64 UR6, c[0x0][0x380] ;  /* 0x00007000ff0677ac */ /* 0x000e220008000a00 */
[----:B------:R-:W1:Y:S01]  /*0320*/  LDC.U8 R5, c[0x3][R0] ;  /* 0x00c0000000057b82 */ /* 0x000e620000000000 */
[----:B------:R-:W-:-:S07]  /*0330*/  IMAD.IADD R3, R7, 0x1, R0 ;  /* 0x0000000107037824 */ /* 0x000fce00078e0200 */
[----:B------:R-:W2:Y:S08]  /*0340*/  LDC.U8 R9, c[0x3][R0+0x1] ;  /* 0x00c0004000097b82 */ /* 0x000eb00000000000 */
[----:B------:R3:W4:Y:S01]  /*0350*/  LDC.U8 R11, c[0x3][R0+0x2] ;  /* 0x00c00080000b7b82 */ /* 0x0007220000000000 */
[----:B0-----:R-:W-:-:S04]  /*0360*/  IADD3 R2, P0, PT, R3, UR6, RZ ;  /* 0x0000000603027c10 */ /* 0x001fc8000ff1e0ff */
[----:B------:R-:W-:-:S03]  /*0370*/  LEA.HI.X.SX32 R3, R3, UR7, 0x1, P0 ;  /* 0x0000000703037c11 */ /* 0x000fc600080f0eff */
[----:B------:R3:W0:Y:S02]  /*0380*/  LDC.U8 R13, c[0x3][R0+0x3] ;  /* 0x00c000c0000d7b82 */ /* 0x0006240000000000 */
[----:B-1----:R1:W-:Y:S04]  /*0390*/  STG.E.U8 desc[UR4][R2.64], R5 ;  /* 0x0000000502007986 */ /* 0x0023e8000c101104 */
[----:B--2---:R1:W-:Y:S01]  /*03a0*/  STG.E.U8 desc[UR4][R2.64+0x1], R9 ;  /* 0x0000010902007986 */ /* 0x0043e2000c101104 */
[----:B---3--:R-:W-:-:S03]  /*03b0*/  VIADD R0, R0, 0x4 ;  /* 0x0000000400007836 */ /* 0x008fc60000000000 */
[----:B----4-:R1:W-:Y:S04]  /*03c0*/  STG.E.U8 desc[UR4][R2.64+0x2], R11 ;  /* 0x0000020b02007986 */ /* 0x0103e8000c101104 */
[----:B0-----:R1:W-:Y:S02]  /*03d0*/  STG.E.U8 desc[UR4][R2.64+0x3], R13 ;  /* 0x0000030d02007986 */ /* 0x0013e4000c101104 */
.L_x_19:
[----:B------:R-:W-:Y:S05]  /*03e0*/  @!P1 EXIT ;  /* 0x000000000000994d */ /* 0x000fea0003800000 */
[----:B------:R-:W-:Y:S02]  /*03f0*/  ISETP.NE.AND P0, PT, R4, 0x1, PT ;  /* 0x000000010400780c */ /* 0x000fe40003f05270 */
[----:B------:R-:W-:-:S04]  /*0400*/  LOP3.LUT R6, R6, 0x1, RZ, 0xc0, !PT ;  /* 0x0000000106067812 */ /* 0x000fc800078ec0ff */
[----:B------:R-:W-:-:S07]  /*0410*/  ISETP.NE.U32.AND P1, PT, R6, 0x1, PT ;  /* 0x000000010600780c */ /* 0x000fce0003f25070 */
[----:B------:R-:W-:Y:S06]  /*0420*/  @!P0 BRA `(.L_x_20) ;  /* 0x0000000000248947 */ /* 0x000fec0003800000 */
[----:B------:R-:W0:Y:S01]  /*0430*/  LDCU.64 UR6, c[0x0][0x380] ;  /* 0x00007000ff0677ac */ /* 0x000e220008000a00 */
[----:B-1----:R1:W2:Y:S01]  /*0440*/  LDC.U8 R5, c[0x3][R0] ;  /* 0x00c0000000057b82 */ /* 0x0022a20000000000 */
[----:B------:R-:W-:-:S07]  /*0450*/  IMAD.IADD R3, R7, 0x1, R0 ;  /* 0x0000000107037824 */ /* 0x000fce00078e0200 */
[----:B------:R1:W3:Y:S02]  /*0460*/  LDC.U8 R9, c[0x3][R0+0x1] ;  /* 0x00c0004000097b82 */ /* 0x0002e40000000000 */
[----:B-1----:R-:W-:Y:S01]  /*0470*/  VIADD R0, R0, 0x2 ;  /* 0x0000000200007836 */ /* 0x002fe20000000000 */
[----:B0-----:R-:W-:-:S04]  /*0480*/  IADD3 R2, P0, PT, R3, UR6, RZ ;  /* 0x0000000603027c10 */ /* 0x001fc8000ff1e0ff */
[----:B------:R-:W-:-:S05]  /*0490*/  LEA.HI.X.SX32 R3, R3, UR7, 0x1, P0 ;  /* 0x0000000703037c11 */ /* 0x000fca00080f0eff */
[----:B--2---:R0:W-:Y:S04]  /*04a0*/  STG.E.U8 desc[UR4][R2.64], R5 ;  /* 0x0000000502007986 */ /* 0x0041e8000c101104 */
[----:B---3--:R0:W-:Y:S02]  /*04b0*/  STG.E.U8 desc[UR4][R2.64+0x1], R9 ;  /* 0x0000010902007986 */ /* 0x0081e4000c101104 */
.L_x_20:
[----:B------:R-:W-:Y:S05]  /*04c0*/  @P1 EXIT ;  /* 0x000000000000194d */ /* 0x000fea0003800000 */
[----:B------:R-:W2:Y:S01]  /*04d0*/  LDCU.64 UR6, c[0x0][0x380] ;  /* 0x00007000ff0677ac */ /* 0x000ea20008000a00 */
[----:B01----:R-:W0:Y:S01]  /*04e0*/  LDC.U8 R5, c[0x3][R0] ;  /* 0x00c0000000057b82 */ /* 0x003e220000000000 */
[----:B------:R-:W-:-:S05]  /*04f0*/  IMAD.IADD R7, R7, 0x1, R0 ;  /* 0x0000000107077824 */ /* 0x000fca00078e0200 */
[----:B--2---:R-:W-:-:S04]  /*0500*/  IADD3 R2, P0, PT, R7, UR6, RZ ;  /* 0x0000000607027c10 */ /* 0x004fc8000ff1e0ff */
[----:B------:R-:W-:-:S05]  /*0510*/  LEA.HI.X.SX32 R3, R7, UR7, 0x1, P0 ;  /* 0x0000000707037c11 */ /* 0x000fca00080f0eff */
[----:B0-----:R-:W-:Y:S01]  /*0520*/  STG.E.U8 desc[UR4][R2.64], R5 ;  /* 0x0000000502007986 */ /* 0x001fe2000c101104 */
[----:B------:R-:W-:Y:S05]  /*0530*/  EXIT ;  /* 0x000000000000794d */ /* 0x000fea0003800000 */
.L_x_21:
        /* <DEDUP_REMOVED lines=12> */
.L_x_26:


//--------------------- .nv.shared.reserved.0     --------------------------
	.section	.nv.shared.reserved.0,"aw",@nobits
	.weak		__nv_reservedSMEM_offset_0_alias
	.size		__nv_reservedSMEM_offset_0_alias, 0, 64
	.other		__nv_reservedSMEM_offset_0_alias,@"STO_CUDA_RESERVED_SHARED STV_DEFAULT"
__nv_reservedSMEM_offset_0_alias:
	.zero		0
	.zero		64


//--------------------- .nv.global                --------------------------
	.section	.nv.global,"aw",@nobits
.nv.global:
	.type		d_key,@object
	.size		d_key,(d_key_calculated - d_key)
d_key:
	.zero		10
	.type		d_key_calculated,@object
	.size		d_key_calculated,(.L_2 - d_key_calculated)
d_key_calculated:
	.zero		1024
.L_2:


//--------------------- .nv.constant0._Z17calculate_matchesPKciPi --------------------------
	.section	.nv.constant0._Z17calculate_matchesPKciPi,"a",@progbits
	.sectionflags	@""
	.align	4
.nv.constant0._Z17calculate_matchesPKciPi:
	.zero		920


//--------------------- .nv.constant0._Z20vignere_decrypt_cudaPKcPcii --------------------------
	.section	.nv.constant0._Z20vignere_decrypt_cudaPKcPcii,"a",@progbits
	.sectionflags	@""
	.align	4
.nv.constant0._Z20vignere_decrypt_cudaPKcPcii:
	.zero		920


//--------------------- .nv.constant0._Z21crack_vigenere_kernelPKciiPc --------------------------
	.section	.nv.constant0._Z21crack_vigenere_kernelPKciiPc,"a",@progbits
	.sectionflags	@""
	.align	4
.nv.constant0._Z21crack_vigenere_kernelPKciiPc:
	.zero		920


//--------------------- .nv.constant0._Z20vignere_encrypt_cudaPKcPcii --------------------------
	.section	.nv.constant0._Z20vignere_encrypt_cudaPKcPcii,"a",@progbits
	.sectionflags	@""
	.align	4
.nv.constant0._Z20vignere_encrypt_cudaPKcPcii:
	.zero		920


//--------------------- .nv.constant0._Z12repeatStringPci --------------------------
	.section	.nv.constant0._Z12repeatStringPci,"a",@progbits
	.sectionflags	@""
	.align	4
.nv.constant0._Z12repeatStringPci:
	.zero		908


//--------------------- SYMBOLS --------------------------

	.type		.nv.reservedSmem.offset0,@object
	.size		.nv.reservedSmem.offset0,0x4
